//
// Generated by NVIDIA NVVM Compiler
//
// Compiler Build ID: CL-36424714
// Cuda compilation tools, release 13.0, V13.0.88
// Based on NVVM 20.0.0
//

.version 9.0
.target sm_100
.address_size 64

	// .globl	_Z22matrix_multiply_kernelPKfS0_Pfiii
.extern .shared .align 16 .b8 sdata[];
.global .align 4 .b8 __cudart_i2opi_f[24] = {65, 144, 67, 60, 153, 149, 98, 219, 192, 221, 52, 245, 209, 87, 39, 252, 41, 21, 68, 78, 110, 131, 249, 162};

.visible .entry _Z22matrix_multiply_kernelPKfS0_Pfiii(
	.param .u64 .ptr .align 1 _Z22matrix_multiply_kernelPKfS0_Pfiii_param_0,
	.param .u64 .ptr .align 1 _Z22matrix_multiply_kernelPKfS0_Pfiii_param_1,
	.param .u64 .ptr .align 1 _Z22matrix_multiply_kernelPKfS0_Pfiii_param_2,
	.param .u32 _Z22matrix_multiply_kernelPKfS0_Pfiii_param_3,
	.param .u32 _Z22matrix_multiply_kernelPKfS0_Pfiii_param_4,
	.param .u32 _Z22matrix_multiply_kernelPKfS0_Pfiii_param_5
)
{
	.reg .pred 	%p<13>;
	.reg .b32 	%r<41>;
	.reg .b32 	%f<68>;
	.reg .b64 	%rd<53>;

	ld.param.u64 	%rd7, [_Z22matrix_multiply_kernelPKfS0_Pfiii_param_0];
	ld.param.u64 	%rd8, [_Z22matrix_multiply_kernelPKfS0_Pfiii_param_1];
	ld.param.u64 	%rd6, [_Z22matrix_multiply_kernelPKfS0_Pfiii_param_2];
	ld.param.u32 	%r20, [_Z22matrix_multiply_kernelPKfS0_Pfiii_param_3];
	ld.param.u32 	%r18, [_Z22matrix_multiply_kernelPKfS0_Pfiii_param_4];
	ld.param.u32 	%r19, [_Z22matrix_multiply_kernelPKfS0_Pfiii_param_5];
	cvta.to.global.u64 	%rd1, %rd8;
	cvta.to.global.u64 	%rd2, %rd7;
	mov.u32 	%r21, %ctaid.y;
	mov.u32 	%r22, %ntid.y;
	mov.u32 	%r23, %tid.y;
	mad.lo.s32 	%r1, %r21, %r22, %r23;
	mov.u32 	%r24, %ctaid.x;
	mov.u32 	%r25, %ntid.x;
	mov.u32 	%r26, %tid.x;
	mad.lo.s32 	%r2, %r24, %r25, %r26;
	setp.ge.s32 	%p1, %r1, %r20;
	setp.ge.s32 	%p2, %r2, %r18;
	or.pred  	%p3, %p1, %p2;
	@%p3 bra 	$L__BB0_14;
	setp.lt.s32 	%p4, %r19, 1;
	mov.f32 	%f67, 0f00000000;
	@%p4 bra 	$L__BB0_13;
	mul.lo.s32 	%r3, %r19, %r1;
	and.b32  	%r4, %r19, 7;
	setp.lt.u32 	%p5, %r19, 8;
	mov.f32 	%f67, 0f00000000;
	mov.b32 	%r39, 0;
	@%p5 bra 	$L__BB0_5;
	and.b32  	%r39, %r19, 2147483640;
	neg.s32 	%r37, %r39;
	shl.b32 	%r7, %r18, 3;
	mul.wide.u32 	%rd9, %r3, 4;
	add.s64 	%rd10, %rd9, %rd2;
	add.s64 	%rd52, %rd10, 16;
	mov.f32 	%f67, 0f00000000;
	mul.wide.s32 	%rd13, %r18, 4;
	mov.u32 	%r36, %r2;
$L__BB0_4:
	.pragma "nounroll";
	ld.global.f32 	%f17, [%rd52+-16];
	mul.wide.s32 	%rd11, %r36, 4;
	add.s64 	%rd12, %rd1, %rd11;
	ld.global.f32 	%f18, [%rd12];
	fma.rn.f32 	%f19, %f17, %f18, %f67;
	ld.global.f32 	%f20, [%rd52+-12];
	add.s64 	%rd14, %rd12, %rd13;
	ld.global.f32 	%f21, [%rd14];
	fma.rn.f32 	%f22, %f20, %f21, %f19;
	ld.global.f32 	%f23, [%rd52+-8];
	add.s64 	%rd15, %rd14, %rd13;
	ld.global.f32 	%f24, [%rd15];
	fma.rn.f32 	%f25, %f23, %f24, %f22;
	ld.global.f32 	%f26, [%rd52+-4];
	add.s64 	%rd16, %rd15, %rd13;
	ld.global.f32 	%f27, [%rd16];
	fma.rn.f32 	%f28, %f26, %f27, %f25;
	ld.global.f32 	%f29, [%rd52];
	add.s64 	%rd17, %rd16, %rd13;
	ld.global.f32 	%f30, [%rd17];
	fma.rn.f32 	%f31, %f29, %f30, %f28;
	ld.global.f32 	%f32, [%rd52+4];
	add.s64 	%rd18, %rd17, %rd13;
	ld.global.f32 	%f33, [%rd18];
	fma.rn.f32 	%f34, %f32, %f33, %f31;
	ld.global.f32 	%f35, [%rd52+8];
	add.s64 	%rd19, %rd18, %rd13;
	ld.global.f32 	%f36, [%rd19];
	fma.rn.f32 	%f37, %f35, %f36, %f34;
	ld.global.f32 	%f38, [%rd52+12];
	add.s64 	%rd20, %rd19, %rd13;
	ld.global.f32 	%f39, [%rd20];
	fma.rn.f32 	%f67, %f38, %f39, %f37;
	add.s32 	%r37, %r37, 8;
	add.s32 	%r36, %r36, %r7;
	add.s64 	%rd52, %rd52, 32;
	setp.ne.s32 	%p6, %r37, 0;
	@%p6 bra 	$L__BB0_4;
$L__BB0_5:
	setp.eq.s32 	%p7, %r4, 0;
	@%p7 bra 	$L__BB0_13;
	and.b32  	%r13, %r19, 3;
	setp.lt.u32 	%p8, %r4, 4;
	@%p8 bra 	$L__BB0_8;
	add.s32 	%r28, %r39, %r3;
	mul.wide.u32 	%rd21, %r28, 4;
	add.s64 	%rd22, %rd2, %rd21;
	ld.global.f32 	%f41, [%rd22];
	mad.lo.s32 	%r29, %r39, %r18, %r2;
	mul.wide.s32 	%rd23, %r29, 4;
	add.s64 	%rd24, %rd1, %rd23;
	ld.global.f32 	%f42, [%rd24];
	fma.rn.f32 	%f43, %f41, %f42, %f67;
	cvt.u64.u32 	%rd25, %r3;
	cvt.u64.u32 	%rd26, %r39;
	add.s64 	%rd27, %rd26, %rd25;
	shl.b64 	%rd28, %rd27, 2;
	add.s64 	%rd29, %rd2, %rd28;
	ld.global.f32 	%f44, [%rd29+4];
	mul.wide.s32 	%rd30, %r18, 4;
	add.s64 	%rd31, %rd24, %rd30;
	ld.global.f32 	%f45, [%rd31];
	fma.rn.f32 	%f46, %f44, %f45, %f43;
	ld.global.f32 	%f47, [%rd29+8];
	add.s64 	%rd32, %rd31, %rd30;
	ld.global.f32 	%f48, [%rd32];
	fma.rn.f32 	%f49, %f47, %f48, %f46;
	ld.global.f32 	%f50, [%rd29+12];
	add.s64 	%rd33, %rd32, %rd30;
	ld.global.f32 	%f51, [%rd33];
	fma.rn.f32 	%f67, %f50, %f51, %f49;
	add.s32 	%r39, %r39, 4;
$L__BB0_8:
	setp.eq.s32 	%p9, %r13, 0;
	@%p9 bra 	$L__BB0_13;
	setp.eq.s32 	%p10, %r13, 1;
	@%p10 bra 	$L__BB0_11;
	add.s32 	%r30, %r39, %r3;
	mul.wide.u32 	%rd34, %r30, 4;
	add.s64 	%rd35, %rd2, %rd34;
	ld.global.f32 	%f53, [%rd35];
	mad.lo.s32 	%r31, %r39, %r18, %r2;
	mul.wide.s32 	%rd36, %r31, 4;
	add.s64 	%rd37, %rd1, %rd36;
	ld.global.f32 	%f54, [%rd37];
	fma.rn.f32 	%f55, %f53, %f54, %f67;
	cvt.u64.u32 	%rd38, %r3;
	cvt.u64.u32 	%rd39, %r39;
	add.s64 	%rd40, %rd39, %rd38;
	shl.b64 	%rd41, %rd40, 2;
	add.s64 	%rd42, %rd2, %rd41;
	ld.global.f32 	%f56, [%rd42+4];
	mul.wide.s32 	%rd43, %r18, 4;
	add.s64 	%rd44, %rd37, %rd43;
	ld.global.f32 	%f57, [%rd44];
	fma.rn.f32 	%f67, %f56, %f57, %f55;
	add.s32 	%r39, %r39, 2;
$L__BB0_11:
	and.b32  	%r32, %r19, 1;
	setp.eq.b32 	%p11, %r32, 1;
	not.pred 	%p12, %p11;
	@%p12 bra 	$L__BB0_13;
	add.s32 	%r33, %r39, %r3;
	mul.wide.u32 	%rd45, %r33, 4;
	add.s64 	%rd46, %rd2, %rd45;
	ld.global.f32 	%f58, [%rd46];
	mad.lo.s32 	%r34, %r39, %r18, %r2;
	mul.wide.s32 	%rd47, %r34, 4;
	add.s64 	%rd48, %rd1, %rd47;
	ld.global.f32 	%f59, [%rd48];
	fma.rn.f32 	%f67, %f58, %f59, %f67;
$L__BB0_13:
	mad.lo.s32 	%r35, %r18, %r1, %r2;
	cvta.to.global.u64 	%rd49, %rd6;
	mul.wide.s32 	%rd50, %r35, 4;
	add.s64 	%rd51, %rd49, %rd50;
	st.global.f32 	[%rd51], %f67;
$L__BB0_14:
	ret;

}
	// .globl	_Z25vector_dot_product_kernelPKfS0_Pfi
.visible .entry _Z25vector_dot_product_kernelPKfS0_Pfi(
	.param .u64 .ptr .align 1 _Z25vector_dot_product_kernelPKfS0_Pfi_param_0,
	.param .u64 .ptr .align 1 _Z25vector_dot_product_kernelPKfS0_Pfi_param_1,
	.param .u64 .ptr .align 1 _Z25vector_dot_product_kernelPKfS0_Pfi_param_2,
	.param .u32 _Z25vector_dot_product_kernelPKfS0_Pfi_param_3
)
{
	.reg .pred 	%p<6>;
	.reg .b32 	%r<14>;
	.reg .b32 	%f<12>;
	.reg .b64 	%rd<10>;

	ld.param.u64 	%rd1, [_Z25vector_dot_product_kernelPKfS0_Pfi_param_0];
	ld.param.u64 	%rd2, [_Z25vector_dot_product_kernelPKfS0_Pfi_param_1];
	ld.param.u64 	%rd3, [_Z25vector_dot_product_kernelPKfS0_Pfi_param_2];
	ld.param.u32 	%r7, [_Z25vector_dot_product_kernelPKfS0_Pfi_param_3];
	mov.u32 	%r1, %tid.x;
	mov.u32 	%r8, %ctaid.x;
	mov.u32 	%r13, %ntid.x;
	mad.lo.s32 	%r3, %r8, %r13, %r1;
	setp.ge.s32 	%p1, %r3, %r7;
	mov.f32 	%f11, 0f00000000;
	@%p1 bra 	$L__BB1_2;
	cvta.to.global.u64 	%rd4, %rd1;
	cvta.to.global.u64 	%rd5, %rd2;
	mul.wide.s32 	%rd6, %r3, 4;
	add.s64 	%rd7, %rd4, %rd6;
	ld.global.f32 	%f4, [%rd7];
	add.s64 	%rd8, %rd5, %rd6;
	ld.global.f32 	%f5, [%rd8];
	mul.f32 	%f11, %f4, %f5;
$L__BB1_2:
	shl.b32 	%r9, %r1, 2;
	mov.u32 	%r10, sdata;
	add.s32 	%r4, %r10, %r9;
	st.shared.f32 	[%r4], %f11;
	bar.sync 	0;
	setp.lt.u32 	%p2, %r13, 2;
	@%p2 bra 	$L__BB1_6;
$L__BB1_3:
	shr.u32 	%r6, %r13, 1;
	setp.ge.u32 	%p3, %r1, %r6;
	@%p3 bra 	$L__BB1_5;
	shl.b32 	%r11, %r6, 2;
	add.s32 	%r12, %r4, %r11;
	ld.shared.f32 	%f6, [%r12];
	ld.shared.f32 	%f7, [%r4];
	add.f32 	%f8, %f6, %f7;
	st.shared.f32 	[%r4], %f8;
$L__BB1_5:
	bar.sync 	0;
	setp.gt.u32 	%p4, %r13, 3;
	mov.u32 	%r13, %r6;
	@%p4 bra 	$L__BB1_3;
$L__BB1_6:
	setp.ne.s32 	%p5, %r1, 0;
	@%p5 bra 	$L__BB1_8;
	ld.shared.f32 	%f9, [sdata];
	cvta.to.global.u64 	%rd9, %rd3;
	atom.global.add.f32 	%f10, [%rd9], %f9;
$L__BB1_8:
	ret;

}
	// .globl	_Z15fft_like_kernelPfS_i
.visible .entry _Z15fft_like_kernelPfS_i(
	.param .u64 .ptr .align 1 _Z15fft_like_kernelPfS_i_param_0,
	.param .u64 .ptr .align 1 _Z15fft_like_kernelPfS_i_param_1,
	.param .u32 _Z15fft_like_kernelPfS_i_param_2
)
{
	.local .align 4 .b8 	__local_depot2[28];
	.reg .b64 	%SP;
	.reg .b64 	%SPL;
	.reg .pred 	%p<18>;
	.reg .b32 	%r<88>;
	.reg .b32 	%f<61>;
	.reg .b64 	%rd<44>;
	.reg .b64 	%fd<5>;

	mov.u64 	%SPL, __local_depot2;
	ld.param.u64 	%rd15, [_Z15fft_like_kernelPfS_i_param_0];
	ld.param.u64 	%rd16, [_Z15fft_like_kernelPfS_i_param_1];
	ld.param.u32 	%r29, [_Z15fft_like_kernelPfS_i_param_2];
	add.u64 	%rd1, %SPL, 0;
	add.u64 	%rd2, %SPL, 0;
	mov.u32 	%r30, %ctaid.x;
	mov.u32 	%r31, %ntid.x;
	mov.u32 	%r32, %tid.x;
	mad.lo.s32 	%r1, %r30, %r31, %r32;
	setp.ge.s32 	%p2, %r1, %r29;
	@%p2 bra 	$L__BB2_16;
	cvta.to.global.u64 	%rd19, %rd15;
	cvta.to.global.u64 	%rd20, %rd16;
	cvt.rn.f32.s32 	%f13, %r1;
	mul.f32 	%f14, %f13, 0f40C90FDB;
	cvt.rn.f32.s32 	%f15, %r29;
	div.rn.f32 	%f16, %f14, %f15;
	mul.wide.s32 	%rd21, %r1, 4;
	add.s64 	%rd3, %rd19, %rd21;
	ld.global.f32 	%f58, [%rd3];
	add.s64 	%rd4, %rd20, %rd21;
	ld.global.f32 	%f57, [%rd4];
	mul.f32 	%f17, %f16, 0f3F22F983;
	cvt.rni.s32.f32 	%r34, %f17;
	cvt.rn.f32.s32 	%f18, %r34;
	fma.rn.f32 	%f19, %f18, 0fBFC90FDA, %f16;
	fma.rn.f32 	%f20, %f18, 0fB3A22168, %f19;
	fma.rn.f32 	%f21, %f18, 0fA7C234C5, %f20;
	abs.f32 	%f22, %f16;
	setp.ltu.f32 	%p3, %f22, 0f47CE4780;
	setp.eq.f32 	%p4, %f22, 0f7F800000;
	mov.b32 	%r2, %f16;
	shr.u32 	%r35, %r2, 23;
	and.b32  	%r36, %r35, 224;
	add.s32 	%r37, %r36, -128;
	shl.b32 	%r38, %r2, 8;
	or.b32  	%r3, %r38, -2147483648;
	shr.u32 	%r39, %r37, 5;
	and.b32  	%r4, %r35, 31;
	mul.wide.u32 	%rd22, %r39, 4;
	sub.s64 	%rd5, %rd2, %rd22;
	sub.s32 	%r5, 32, %r4;
	mov.f32 	%f23, 0f00000000;
	mul.rn.f32 	%f24, %f16, %f23;
	sub.s64 	%rd6, %rd1, %rd22;
	or.pred  	%p1, %p3, %p4;
	selp.b32 	%r6, %r34, 0, %p3;
	selp.f32 	%f3, %f21, %f24, %p3;
	mov.b32 	%r79, 0;
$L__BB2_2:
	mov.u32 	%r83, %r6;
	mov.f32 	%f59, %f3;
	@%p1 bra 	$L__BB2_8;
	mov.b64 	%rd42, 0;
	mov.b32 	%r80, 0;
	mov.u64 	%rd40, __cudart_i2opi_f;
	mov.u64 	%rd41, %rd2;
$L__BB2_4:
	.pragma "nounroll";
	ld.global.nc.u32 	%r41, [%rd40];
	mad.wide.u32 	%rd25, %r41, %r3, %rd42;
	shr.u64 	%rd42, %rd25, 32;
	st.local.u32 	[%rd41], %rd25;
	add.s32 	%r80, %r80, 1;
	add.s64 	%rd41, %rd41, 4;
	add.s64 	%rd40, %rd40, 4;
	setp.ne.s32 	%p5, %r80, 6;
	@%p5 bra 	$L__BB2_4;
	setp.eq.s32 	%p6, %r4, 0;
	st.local.u32 	[%rd2+24], %rd42;
	ld.local.u32 	%r81, [%rd5+24];
	ld.local.u32 	%r82, [%rd5+20];
	@%p6 bra 	$L__BB2_7;
	shl.b32 	%r42, %r81, %r4;
	shr.u32 	%r43, %r82, %r5;
	add.s32 	%r81, %r43, %r42;
	shl.b32 	%r44, %r82, %r4;
	ld.local.u32 	%r45, [%rd5+16];
	shr.u32 	%r46, %r45, %r5;
	add.s32 	%r82, %r46, %r44;
$L__BB2_7:
	setp.lt.s32 	%p7, %r2, 0;
	shr.u32 	%r47, %r81, 30;
	shf.l.wrap.b32 	%r48, %r82, %r81, 2;
	shl.b32 	%r49, %r82, 2;
	shr.u32 	%r50, %r48, 31;
	add.s32 	%r51, %r50, %r47;
	neg.s32 	%r52, %r51;
	selp.b32 	%r83, %r52, %r51, %p7;
	xor.b32  	%r53, %r48, %r2;
	shr.s32 	%r54, %r48, 31;
	xor.b32  	%r55, %r54, %r48;
	xor.b32  	%r56, %r54, %r49;
	cvt.u64.u32 	%rd26, %r55;
	shl.b64 	%rd27, %rd26, 32;
	cvt.u64.u32 	%rd28, %r56;
	or.b64  	%rd29, %rd27, %rd28;
	cvt.rn.f64.s64 	%fd1, %rd29;
	mul.f64 	%fd2, %fd1, 0d3BF921FB54442D19;
	cvt.rn.f32.f64 	%f25, %fd2;
	neg.f32 	%f26, %f25;
	setp.lt.s32 	%p8, %r53, 0;
	selp.f32 	%f59, %f26, %f25, %p8;
$L__BB2_8:
	add.s32 	%r57, %r83, 1;
	mul.rn.f32 	%f27, %f59, %f59;
	and.b32  	%r58, %r83, 1;
	setp.eq.b32 	%p9, %r58, 1;
	selp.f32 	%f28, %f59, 0f3F800000, %p9;
	fma.rn.f32 	%f29, %f27, %f28, 0f00000000;
	fma.rn.f32 	%f30, %f27, 0f37CBAC00, 0fBAB607ED;
	selp.f32 	%f31, 0fB94D4153, %f30, %p9;
	selp.f32 	%f32, 0f3C0885E4, 0f3D2AAABB, %p9;
	fma.rn.f32 	%f33, %f31, %f27, %f32;
	selp.f32 	%f34, 0fBE2AAAA8, 0fBEFFFFFF, %p9;
	fma.rn.f32 	%f35, %f33, %f27, %f34;
	fma.rn.f32 	%f36, %f35, %f29, %f28;
	and.b32  	%r59, %r57, 2;
	setp.eq.s32 	%p10, %r59, 0;
	mov.f32 	%f37, 0f00000000;
	sub.f32 	%f38, %f37, %f36;
	selp.f32 	%f8, %f36, %f38, %p10;
	mov.u32 	%r87, %r6;
	mov.f32 	%f60, %f3;
	@%p1 bra 	$L__BB2_14;
	mov.b64 	%rd43, 0;
	mov.b32 	%r84, 0;
$L__BB2_10:
	.pragma "nounroll";
	mul.wide.u32 	%rd31, %r84, 4;
	mov.u64 	%rd32, __cudart_i2opi_f;
	add.s64 	%rd33, %rd32, %rd31;
	ld.global.nc.u32 	%r61, [%rd33];
	mad.wide.u32 	%rd34, %r61, %r3, %rd43;
	shr.u64 	%rd43, %rd34, 32;
	add.s64 	%rd35, %rd1, %rd31;
	st.local.u32 	[%rd35], %rd34;
	add.s32 	%r84, %r84, 1;
	setp.ne.s32 	%p11, %r84, 6;
	@%p11 bra 	$L__BB2_10;
	setp.eq.s32 	%p12, %r4, 0;
	st.local.u32 	[%rd1+24], %rd43;
	ld.local.u32 	%r85, [%rd6+24];
	ld.local.u32 	%r86, [%rd6+20];
	@%p12 bra 	$L__BB2_13;
	shl.b32 	%r62, %r85, %r4;
	shr.u32 	%r63, %r86, %r5;
	add.s32 	%r85, %r63, %r62;
	shl.b32 	%r64, %r86, %r4;
	ld.local.u32 	%r65, [%rd6+16];
	shr.u32 	%r66, %r65, %r5;
	add.s32 	%r86, %r66, %r64;
$L__BB2_13:
	setp.lt.s32 	%p13, %r2, 0;
	shr.u32 	%r67, %r85, 30;
	shf.l.wrap.b32 	%r68, %r86, %r85, 2;
	shl.b32 	%r69, %r86, 2;
	shr.u32 	%r70, %r68, 31;
	add.s32 	%r71, %r70, %r67;
	neg.s32 	%r72, %r71;
	selp.b32 	%r87, %r72, %r71, %p13;
	xor.b32  	%r73, %r68, %r2;
	shr.s32 	%r74, %r68, 31;
	xor.b32  	%r75, %r74, %r68;
	xor.b32  	%r76, %r74, %r69;
	cvt.u64.u32 	%rd36, %r75;
	shl.b64 	%rd37, %rd36, 32;
	cvt.u64.u32 	%rd38, %r76;
	or.b64  	%rd39, %rd37, %rd38;
	cvt.rn.f64.s64 	%fd3, %rd39;
	mul.f64 	%fd4, %fd3, 0d3BF921FB54442D19;
	cvt.rn.f32.f64 	%f39, %fd4;
	neg.f32 	%f40, %f39;
	setp.lt.s32 	%p14, %r73, 0;
	selp.f32 	%f60, %f40, %f39, %p14;
$L__BB2_14:
	mul.rn.f32 	%f41, %f60, %f60;
	and.b32  	%r77, %r87, 1;
	setp.eq.b32 	%p15, %r77, 1;
	selp.f32 	%f42, 0f3F800000, %f60, %p15;
	fma.rn.f32 	%f43, %f41, %f42, 0f00000000;
	fma.rn.f32 	%f44, %f41, 0f37CBAC00, 0fBAB607ED;
	selp.f32 	%f45, %f44, 0fB94D4153, %p15;
	selp.f32 	%f46, 0f3D2AAABB, 0f3C0885E4, %p15;
	fma.rn.f32 	%f47, %f45, %f41, %f46;
	selp.f32 	%f48, 0fBEFFFFFF, 0fBE2AAAA8, %p15;
	fma.rn.f32 	%f49, %f47, %f41, %f48;
	fma.rn.f32 	%f50, %f49, %f43, %f42;
	and.b32  	%r78, %r87, 2;
	setp.eq.s32 	%p16, %r78, 0;
	mov.f32 	%f51, 0f00000000;
	sub.f32 	%f52, %f51, %f50;
	selp.f32 	%f53, %f50, %f52, %p16;
	mul.f32 	%f54, %f58, %f8;
	mul.f32 	%f55, %f57, %f53;
	sub.f32 	%f11, %f54, %f55;
	mul.f32 	%f56, %f58, %f53;
	fma.rn.f32 	%f57, %f57, %f8, %f56;
	add.s32 	%r79, %r79, 1;
	setp.ne.s32 	%p17, %r79, 100;
	mov.f32 	%f58, %f11;
	@%p17 bra 	$L__BB2_2;
	st.global.f32 	[%rd3], %f11;
	st.global.f32 	[%rd4], %f57;
$L__BB2_16:
	ret;

}
	// .globl	_Z17mandelbrot_kernelPfiii
.visible .entry _Z17mandelbrot_kernelPfiii(
	.param .u64 .ptr .align 1 _Z17mandelbrot_kernelPfiii_param_0,
	.param .u32 _Z17mandelbrot_kernelPfiii_param_1,
	.param .u32 _Z17mandelbrot_kernelPfiii_param_2,
	.param .u32 _Z17mandelbrot_kernelPfiii_param_3
)
{
	.reg .pred 	%p<8>;
	.reg .b32 	%r<19>;
	.reg .b32 	%f<31>;
	.reg .b64 	%rd<5>;

	ld.param.u64 	%rd1, [_Z17mandelbrot_kernelPfiii_param_0];
	ld.param.u32 	%r5, [_Z17mandelbrot_kernelPfiii_param_1];
	ld.param.u32 	%r8, [_Z17mandelbrot_kernelPfiii_param_2];
	ld.param.u32 	%r7, [_Z17mandelbrot_kernelPfiii_param_3];
	mov.u32 	%r9, %ctaid.x;
	mov.u32 	%r10, %ntid.x;
	mov.u32 	%r11, %tid.x;
	mad.lo.s32 	%r1, %r9, %r10, %r11;
	mov.u32 	%r12, %ctaid.y;
	mov.u32 	%r13, %ntid.y;
	mov.u32 	%r14, %tid.y;
	mad.lo.s32 	%r15, %r12, %r13, %r14;
	setp.ge.s32 	%p1, %r1, %r5;
	setp.ge.s32 	%p2, %r15, %r8;
	or.pred  	%p3, %p1, %p2;
	@%p3 bra 	$L__BB3_6;
	cvt.rn.f32.s32 	%f14, %r1;
	cvt.rn.f32.s32 	%f15, %r5;
	div.rn.f32 	%f16, %f14, %f15;
	fma.rn.f32 	%f1, %f16, 0f40600000, 0fC0200000;
	cvt.rn.f32.u32 	%f17, %r15;
	cvt.rn.f32.u32 	%f18, %r8;
	div.rn.f32 	%f19, %f17, %f18;
	fma.rn.f32 	%f2, %f19, 0f40000000, 0fBF800000;
	setp.lt.s32 	%p4, %r7, 1;
	mov.f32 	%f30, 0f00000000;
	@%p4 bra 	$L__BB3_5;
	mov.b32 	%r18, 0;
	mov.f32 	%f26, 0f00000000;
	mov.f32 	%f27, %f26;
	mov.f32 	%f28, %f26;
	mov.f32 	%f29, %f26;
$L__BB3_3:
	sub.f32 	%f21, %f27, %f26;
	add.f32 	%f7, %f1, %f21;
	add.f32 	%f22, %f29, %f29;
	fma.rn.f32 	%f28, %f22, %f28, %f2;
	add.s32 	%r18, %r18, 1;
	mul.f32 	%f27, %f7, %f7;
	mul.f32 	%f26, %f28, %f28;
	add.f32 	%f23, %f27, %f26;
	setp.lt.f32 	%p5, %f23, 0f40800000;
	setp.lt.s32 	%p6, %r18, %r7;
	and.pred  	%p7, %p5, %p6;
	mov.f32 	%f29, %f7;
	@%p7 bra 	$L__BB3_3;
	cvt.rn.f32.u32 	%f30, %r18;
$L__BB3_5:
	cvt.rn.f32.s32 	%f24, %r7;
	div.rn.f32 	%f25, %f30, %f24;
	mad.lo.s32 	%r17, %r5, %r15, %r1;
	cvta.to.global.u64 	%rd2, %rd1;
	mul.wide.s32 	%rd3, %r17, 4;
	add.s64 	%rd4, %rd2, %rd3;
	st.global.f32 	[%rd4], %f25;
$L__BB3_6:
	ret;

}


// ===== COMPILED SASS (sm_100) =====

	.target	sm_100

	.elftype	@"ET_EXEC"


//--------------------- .note.nv.tkinfo           --------------------------
	.section	.note.nv.tkinfo,"",@"SHT_NOTE"
	.sectionflags	@"SHF_NOTE_NV_TKINFO"
	.tkinfo
        /*0018*/ 	.word	0x00000002
        /*0030*/ 	.string	""
        /*0030*/ 	.string	"ptxas"
        /*0030*/ 	.string	"Cuda compilation tools, release 13.0, V13.0.88"
        /*0030*/ 	.string	"Build cuda_13.0.r13.0/compiler.36424714_0"
        /*0030*/ 	.string	"-arch sm_100 -m 64 "



//--------------------- .note.nv.cuinfo           --------------------------
	.section	.note.nv.cuinfo,"",@"SHT_NOTE"
	.sectionflags	@"SHF_NOTE_NV_CUINFO"
        /*0018*/ 	.short	0x0002
        /*001a*/ 	.short	0x0064
        /*001c*/ 	.short	0x0082
	.zero		2


//--------------------- .nv.info                  --------------------------
	.section	.nv.info,"",@"SHT_CUDA_INFO"
	.align	4


	//----- nvinfo : EIATTR_REGCOUNT
	.align		4
        /*0000*/ 	.byte	0x04, 0x2f
        /*0002*/ 	.short	(.L_2 - .L_1)
	.align		4
.L_1:
        /*0004*/ 	.word	index@(_Z22matrix_multiply_kernelPKfS0_Pfiii)
        /*0008*/ 	.word	0x00000020


	//----- nvinfo : EIATTR_FRAME_SIZE
	.align		4
.L_2:
        /*000c*/ 	.byte	0x04, 0x11
        /*000e*/ 	.short	(.L_4 - .L_3)
	.align		4
.L_3:
        /*0010*/ 	.word	index@(_Z22matrix_multiply_kernelPKfS0_Pfiii)
        /*0014*/ 	.word	0x00000000


	//----- nvinfo : EIATTR_REGCOUNT
	.align		4
.L_4:
        /*0018*/ 	.byte	0x04, 0x2f
        /*001a*/ 	.short	(.L_6 - .L_5)
	.align		4
.L_5:
        /*001c*/ 	.word	index@(_Z25vector_dot_product_kernelPKfS0_Pfi)
        /*0020*/ 	.word	0x0000000c


	//----- nvinfo : EIATTR_FRAME_SIZE
	.align		4
.L_6:
        /*0024*/ 	.byte	0x04, 0x11
        /*0026*/ 	.short	(.L_8 - .L_7)
	.align		4
.L_7:
        /*0028*/ 	.word	index@(_Z25vector_dot_product_kernelPKfS0_Pfi)
        /*002c*/ 	.word	0x00000000


	//----- nvinfo : EIATTR_REGCOUNT
	.align		4
.L_8:
        /*0030*/ 	.byte	0x04, 0x2f
        /*0032*/ 	.short	(.L_10 - .L_9)
	.align		4
.L_9:
        /*0034*/ 	.word	index@(_Z15fft_like_kernelPfS_i)
        /*0038*/ 	.word	0x0000001c


	//----- nvinfo : EIATTR_FRAME_SIZE
	.align		4
.L_10:
        /*003c*/ 	.byte	0x04, 0x11
        /*003e*/ 	.short	(.L_12 - .L_11)
	.align		4
.L_11:
        /*0040*/ 	.word	index@($__internal_1_$__cuda_sm3x_div_rn_noftz_f32_slowpath)
        /*0044*/ 	.word	0x00000020


	//----- nvinfo : EIATTR_FRAME_SIZE
	.align		4
.L_12:
        /*0048*/ 	.byte	0x04, 0x11
        /*004a*/ 	.short	(.L_14 - .L_13)
	.align		4
.L_13:
        /*004c*/ 	.word	index@(_Z15fft_like_kernelPfS_i)
        /*0050*/ 	.word	0x00000020


	//----- nvinfo : EIATTR_REGCOUNT
	.align		4
.L_14:
        /*0054*/ 	.byte	0x04, 0x2f
        /*0056*/ 	.short	(.L_16 - .L_15)
	.align		4
.L_15:
        /*0058*/ 	.word	index@(_Z17mandelbrot_kernelPfiii)
        /*005c*/ 	.word	0x00000011


	//----- nvinfo : EIATTR_FRAME_SIZE
	.align		4
.L_16:
        /*0060*/ 	.byte	0x04, 0x11
        /*0062*/ 	.short	(.L_18 - .L_17)
	.align		4
.L_17:
        /*0064*/ 	.word	index@($__internal_0_$__cuda_sm3x_div_rn_noftz_f32_slowpath)
        /*0068*/ 	.word	0x00000000


	//----- nvinfo : EIATTR_FRAME_SIZE
	.align		4
.L_18:
        /*006c*/ 	.byte	0x04, 0x11
        /*006e*/ 	.short	(.L_20 - .L_19)
	.align		4
.L_19:
        /*0070*/ 	.word	index@(_Z17mandelbrot_kernelPfiii)
        /*0074*/ 	.word	0x00000000


	//----- nvinfo : EIATTR_MIN_STACK_SIZE
	.align		4
.L_20:
        /*0078*/ 	.byte	0x04, 0x12
        /*007a*/ 	.short	(.L_22 - .L_21)
	.align		4
.L_21:
        /*007c*/ 	.word	index@(_Z17mandelbrot_kernelPfiii)
        /*0080*/ 	.word	0x00000000


	//----- nvinfo : EIATTR_MIN_STACK_SIZE
	.align		4
.L_22:
        /*0084*/ 	.byte	0x04, 0x12
        /*0086*/ 	.short	(.L_24 - .L_23)
	.align		4
.L_23:
        /*0088*/ 	.word	index@(_Z15fft_like_kernelPfS_i)
        /*008c*/ 	.word	0x00000020


	//----- nvinfo : EIATTR_MIN_STACK_SIZE
	.align		4
.L_24:
        /*0090*/ 	.byte	0x04, 0x12
        /*0092*/ 	.short	(.L_26 - .L_25)
	.align		4
.L_25:
        /*0094*/ 	.word	index@(_Z25vector_dot_product_kernelPKfS0_Pfi)
        /*0098*/ 	.word	0x00000000


	//----- nvinfo : EIATTR_MIN_STACK_SIZE
	.align		4
.L_26:
        /*009c*/ 	.byte	0x04, 0x12
        /*009e*/ 	.short	(.L_28 - .L_27)
	.align		4
.L_27:
        /*00a0*/ 	.word	index@(_Z22matrix_multiply_kernelPKfS0_Pfiii)
        /*00a4*/ 	.word	0x00000000
.L_28:


//--------------------- .nv.compat                --------------------------
	.section	.nv.compat,"",@"SHT_CUDA_COMPAT_INFO"
	.align	4
        /*0000*/ 	.byte	0x02, 0x09, 0x00, 0x00, 0x02, 0x02, 0x01, 0x00, 0x02, 0x05, 0x05, 0x00, 0x03, 0x07, 0x01, 0x01
        /*0010*/ 	.byte	0x02, 0x03, 0x00, 0x00, 0x02, 0x06, 0x01, 0x00, 0x04, 0x0b, 0x08, 0x00, 0x01, 0x00, 0x00, 0x00
        /*0020*/ 	.byte	0x00, 0x00, 0x00, 0x00


//--------------------- .nv.info._Z17mandelbrot_kernelPfiii --------------------------
	.section	.nv.info._Z17mandelbrot_kernelPfiii,"",@"SHT_CUDA_INFO"
	.sectionflags	@""
	.align	4


	//----- nvinfo : EIATTR_CUDA_API_VERSION
	.align		4
        /*0000*/ 	.byte	0x04, 0x37
        /*0002*/ 	.short	(.L_30 - .L_29)
.L_29:
        /*0004*/ 	.word	0x00000082


	//----- nvinfo : EIATTR_KPARAM_INFO
	.align		4
.L_30:
        /*0008*/ 	.byte	0x04, 0x17
        /*000a*/ 	.short	(.L_32 - .L_31)
.L_31:
        /*000c*/ 	.word	0x00000000
        /*0010*/ 	.short	0x0003
        /*0012*/ 	.short	0x0010
        /*0014*/ 	.byte	0x00, 0xf0, 0x11, 0x00


	//----- nvinfo : EIATTR_KPARAM_INFO
	.align		4
.L_32:
        /*0018*/ 	.byte	0x04, 0x17
        /*001a*/ 	.short	(.L_34 - .L_33)
.L_33:
        /*001c*/ 	.word	0x00000000
        /*0020*/ 	.short	0x0002
        /*0022*/ 	.short	0x000c
        /*0024*/ 	.byte	0x00, 0xf0, 0x11, 0x00


	//----- nvinfo : EIATTR_KPARAM_INFO
	.align		4
.L_34:
        /*0028*/ 	.byte	0x04, 0x17
        /*002a*/ 	.short	(.L_36 - .L_35)
.L_35:
        /*002c*/ 	.word	0x00000000
        /*0030*/ 	.short	0x0001
        /*0032*/ 	.short	0x0008
        /*0034*/ 	.byte	0x00, 0xf0, 0x11, 0x00


	//----- nvinfo : EIATTR_KPARAM_INFO
	.align		4
.L_36:
        /*0038*/ 	.byte	0x04, 0x17
        /*003a*/ 	.short	(.L_38 - .L_37)
.L_37:
        /*003c*/ 	.word	0x00000000
        /*0040*/ 	.short	0x0000
        /*0042*/ 	.short	0x0000
        /*0044*/ 	.byte	0x00, 0xf5, 0x21, 0x00


	//----- nvinfo : EIATTR_SPARSE_MMA_MASK
	.align		4
.L_38:
        /*0048*/ 	.byte	0x03, 0x50
        /*004a*/ 	.short	0x0000


	//----- nvinfo : EIATTR_MAXREG_COUNT
	.align		4
        /*004c*/ 	.byte	0x03, 0x1b
        /*004e*/ 	.short	0x00ff


	//----- nvinfo : EIATTR_MERCURY_ISA_VERSION
	.align		4
        /*0050*/ 	.byte	0x03, 0x5f
        /*0052*/ 	.short	0x0101


	//----- nvinfo : EIATTR_VRC_CTA_INIT_COUNT
	.align		4
        /*0054*/ 	.byte	0x02, 0x4a
	.zero		1
	.zero		1


	//----- nvinfo : EIATTR_EXIT_INSTR_OFFSETS
	.align		4
        /*0058*/ 	.byte	0x04, 0x1c
        /*005a*/ 	.short	(.L_40 - .L_39)


	//   ....[0]....
.L_39:
        /*005c*/ 	.word	0x000000c0


	//   ....[1]....
        /*0060*/ 	.word	0x000005c0


	//----- nvinfo : EIATTR_CRS_STACK_SIZE
	.align		4
.L_40:
        /*0064*/ 	.byte	0x04, 0x1e
        /*0066*/ 	.short	(.L_42 - .L_41)
.L_41:
        /*0068*/ 	.word	0x00000000


	//----- nvinfo : EIATTR_CBANK_PARAM_SIZE
	.align		4
.L_42:
        /*006c*/ 	.byte	0x03, 0x19
        /*006e*/ 	.short	0x0014


	//----- nvinfo : EIATTR_PARAM_CBANK
	.align		4
        /*0070*/ 	.byte	0x04, 0x0a
        /*0072*/ 	.short	(.L_44 - .L_43)
	.align		4
.L_43:
        /*0074*/ 	.word	index@(.nv.constant0._Z17mandelbrot_kernelPfiii)
        /*0078*/ 	.short	0x0380
        /*007a*/ 	.short	0x0014


	//----- nvinfo : EIATTR_SW_WAR
	.align		4
.L_44:
        /*007c*/ 	.byte	0x04, 0x36
        /*007e*/ 	.short	(.L_46 - .L_45)
.L_45:
        /*0080*/ 	.word	0x00000008
.L_46:


//--------------------- .nv.info._Z15fft_like_kernelPfS_i --------------------------
	.section	.nv.info._Z15fft_like_kernelPfS_i,"",@"SHT_CUDA_INFO"
	.sectionflags	@""
	.align	4


	//----- nvinfo : EIATTR_CUDA_API_VERSION
	.align		4
        /*0000*/ 	.byte	0x04, 0x37
        /*0002*/ 	.short	(.L_48 - .L_47)
.L_47:
        /*0004*/ 	.word	0x00000082


	//----- nvinfo : EIATTR_KPARAM_INFO
	.align		4
.L_48:
        /*0008*/ 	.byte	0x04, 0x17
        /*000a*/ 	.short	(.L_50 - .L_49)
.L_49:
        /*000c*/ 	.word	0x00000000
        /*0010*/ 	.short	0x0002
        /*0012*/ 	.short	0x0010
        /*0014*/ 	.byte	0x00, 0xf0, 0x11, 0x00


	//----- nvinfo : EIATTR_KPARAM_INFO
	.align		4
.L_50:
        /*0018*/ 	.byte	0x04, 0x17
        /*001a*/ 	.short	(.L_52 - .L_51)
.L_51:
        /*001c*/ 	.word	0x00000000
        /*0020*/ 	.short	0x0001
        /*0022*/ 	.short	0x0008
        /*0024*/ 	.byte	0x00, 0xf5, 0x21, 0x00


	//----- nvinfo : EIATTR_KPARAM_INFO
	.align		4
.L_52:
        /*0028*/ 	.byte	0x04, 0x17
        /*002a*/ 	.short	(.L_54 - .L_53)
.L_53:
        /*002c*/ 	.word	0x00000000
        /*0030*/ 	.short	0x0000
        /*0032*/ 	.short	0x0000
        /*0034*/ 	.byte	0x00, 0xf5, 0x21, 0x00


	//----- nvinfo : EIATTR_SPARSE_MMA_MASK
	.align		4
.L_54:
        /*0038*/ 	.byte	0x03, 0x50
        /*003a*/ 	.short	0x0000


	//----- nvinfo : EIATTR_MAXREG_COUNT
	.align		4
        /*003c*/ 	.byte	0x03, 0x1b
        /*003e*/ 	.short	0x00ff


	//----- nvinfo : EIATTR_MERCURY_ISA_VERSION
	.align		4
        /*0040*/ 	.byte	0x03, 0x5f
        /*0042*/ 	.short	0x0101


	//----- nvinfo : EIATTR_VRC_CTA_INIT_COUNT
	.align		4
        /*0044*/ 	.byte	0x02, 0x4a
	.zero		1
	.zero		1


	//----- nvinfo : EIATTR_EXIT_INSTR_OFFSETS
	.align		4
        /*0048*/ 	.byte	0x04, 0x1c
        /*004a*/ 	.short	(.L_56 - .L_55)


	//   ....[0]....
.L_55:
        /*004c*/ 	.word	0x00000080


	//   ....[1]....
        /*0050*/ 	.word	0x00000bd0


	//----- nvinfo : EIATTR_CRS_STACK_SIZE
	.align		4
.L_56:
        /*0054*/ 	.byte	0x04, 0x1e
        /*0056*/ 	.short	(.L_58 - .L_57)
.L_57:
        /*0058*/ 	.word	0x00000000


	//----- nvinfo : EIATTR_CBANK_PARAM_SIZE
	.align		4
.L_58:
        /*005c*/ 	.byte	0x03, 0x19
        /*005e*/ 	.short	0x0014


	//----- nvinfo : EIATTR_PARAM_CBANK
	.align		4
        /*0060*/ 	.byte	0x04, 0x0a
        /*0062*/ 	.short	(.L_60 - .L_59)
	.align		4
.L_59:
        /*0064*/ 	.word	index@(.nv.constant0._Z15fft_like_kernelPfS_i)
        /*0068*/ 	.short	0x0380
        /*006a*/ 	.short	0x0014


	//----- nvinfo : EIATTR_SW_WAR
	.align		4
.L_60:
        /*006c*/ 	.byte	0x04, 0x36
        /*006e*/ 	.short	(.L_62 - .L_61)
.L_61:
        /*0070*/ 	.word	0x00000008
.L_62:


//--------------------- .nv.info._Z25vector_dot_product_kernelPKfS0_Pfi --------------------------
	.section	.nv.info._Z25vector_dot_product_kernelPKfS0_Pfi,"",@"SHT_CUDA_INFO"
	.sectionflags	@""
	.align	4


	//----- nvinfo : EIATTR_CUDA_API_VERSION
	.align		4
        /*0000*/ 	.byte	0x04, 0x37
        /*0002*/ 	.short	(.L_64 - .L_63)
.L_63:
        /*0004*/ 	.word	0x00000082


	//----- nvinfo : EIATTR_KPARAM_INFO
	.align		4
.L_64:
        /*0008*/ 	.byte	0x04, 0x17
        /*000a*/ 	.short	(.L_66 - .L_65)
.L_65:
        /*000c*/ 	.word	0x00000000
        /*0010*/ 	.short	0x0003
        /*0012*/ 	.short	0x0018
        /*0014*/ 	.byte	0x00, 0xf0, 0x11, 0x00


	//----- nvinfo : EIATTR_KPARAM_INFO
	.align		4
.L_66:
        /*0018*/ 	.byte	0x04, 0x17
        /*001a*/ 	.short	(.L_68 - .L_67)
.L_67:
        /*001c*/ 	.word	0x00000000
        /*0020*/ 	.short	0x0002
        /*0022*/ 	.short	0x0010
        /*0024*/ 	.byte	0x00, 0xf5, 0x21, 0x00


	//----- nvinfo : EIATTR_KPARAM_INFO
	.align		4
.L_68:
        /*0028*/ 	.byte	0x04, 0x17
        /*002a*/ 	.short	(.L_70 - .L_69)
.L_69:
        /*002c*/ 	.word	0x00000000
        /*0030*/ 	.short	0x0001
        /*0032*/ 	.short	0x0008
        /*0034*/ 	.byte	0x00, 0xf5, 0x21, 0x00


	//----- nvinfo : EIATTR_KPARAM_INFO
	.align		4
.L_70:
        /*0038*/ 	.byte	0x04, 0x17
        /*003a*/ 	.short	(.L_72 - .L_71)
.L_71:
        /*003c*/ 	.word	0x00000000
        /*0040*/ 	.short	0x0000
        /*0042*/ 	.short	0x0000
        /*0044*/ 	.byte	0x00, 0xf5, 0x21, 0x00


	//----- nvinfo : EIATTR_SPARSE_MMA_MASK
	.align		4
.L_72:
        /*0048*/ 	.byte	0x03, 0x50
        /*004a*/ 	.short	0x0000


	//----- nvinfo : EIATTR_MAXREG_COUNT
	.align		4
        /*004c*/ 	.byte	0x03, 0x1b
        /*004e*/ 	.short	0x00ff


	//----- nvinfo : EIATTR_NUM_BARRIERS
	.align		4
        /*0050*/ 	.byte	0x02, 0x4c
        /*0052*/ 	.byte	0x01
	.zero		1


	//----- nvinfo : EIATTR_MERCURY_ISA_VERSION
	.align		4
        /*0054*/ 	.byte	0x03, 0x5f
        /*0056*/ 	.short	0x0101


	//----- nvinfo : EIATTR_VRC_CTA_INIT_COUNT
	.align		4
        /*0058*/ 	.byte	0x02, 0x4a
	.zero		1
	.zero		1


	//----- nvinfo : EIATTR_EXIT_INSTR_OFFSETS
	.align		4
        /*005c*/ 	.byte	0x04, 0x1c
        /*005e*/ 	.short	(.L_74 - .L_73)


	//   ....[0]....
.L_73:
        /*0060*/ 	.word	0x00000240


	//   ....[1]....
        /*0064*/ 	.word	0x000002b0


	//----- nvinfo : EIATTR_CBANK_PARAM_SIZE
	.align		4
.L_74:
        /*0068*/ 	.byte	0x03, 0x19
        /*006a*/ 	.short	0x001c


	//----- nvinfo : EIATTR_PARAM_CBANK
	.align		4
        /*006c*/ 	.byte	0x04, 0x0a
        /*006e*/ 	.short	(.L_76 - .L_75)
	.align		4
.L_75:
        /*0070*/ 	.word	index@(.nv.constant0._Z25vector_dot_product_kernelPKfS0_Pfi)
        /*0074*/ 	.short	0x0380
        /*0076*/ 	.short	0x001c


	//----- nvinfo : EIATTR_SW_WAR
	.align		4
.L_76:
        /*0078*/ 	.byte	0x04, 0x36
        /*007a*/ 	.short	(.L_78 - .L_77)
.L_77:
        /*007c*/ 	.word	0x00000008
.L_78:


//--------------------- .nv.info._Z22matrix_multiply_kernelPKfS0_Pfiii --------------------------
	.section	.nv.info._Z22matrix_multiply_kernelPKfS0_Pfiii,"",@"SHT_CUDA_INFO"
	.sectionflags	@""
	.align	4


	//----- nvinfo : EIATTR_CUDA_API_VERSION
	.align		4
        /*0000*/ 	.byte	0x04, 0x37
        /*0002*/ 	.short	(.L_80 - .L_79)
.L_79:
        /*0004*/ 	.word	0x00000082


	//----- nvinfo : EIATTR_KPARAM_INFO
	.align		4
.L_80:
        /*0008*/ 	.byte	0x04, 0x17
        /*000a*/ 	.short	(.L_82 - .L_81)
.L_81:
        /*000c*/ 	.word	0x00000000
        /*0010*/ 	.short	0x0005
        /*0012*/ 	.short	0x0020
        /*0014*/ 	.byte	0x00, 0xf0, 0x11, 0x00


	//----- nvinfo : EIATTR_KPARAM_INFO
	.align		4
.L_82:
        /*0018*/ 	.byte	0x04, 0x17
        /*001a*/ 	.short	(.L_84 - .L_83)
.L_83:
        /*001c*/ 	.word	0x00000000
        /*0020*/ 	.short	0x0004
        /*0022*/ 	.short	0x001c
        /*0024*/ 	.byte	0x00, 0xf0, 0x11, 0x00


	//----- nvinfo : EIATTR_KPARAM_INFO
	.align		4
.L_84:
        /*0028*/ 	.byte	0x04, 0x17
        /*002a*/ 	.short	(.L_86 - .L_85)
.L_85:
        /*002c*/ 	.word	0x00000000
        /*0030*/ 	.short	0x0003
        /*0032*/ 	.short	0x0018
        /*0034*/ 	.byte	0x00, 0xf0, 0x11, 0x00


	//----- nvinfo : EIATTR_KPARAM_INFO
	.align		4
.L_86:
        /*0038*/ 	.byte	0x04, 0x17
        /*003a*/ 	.short	(.L_88 - .L_87)
.L_87:
        /*003c*/ 	.word	0x00000000
        /*0040*/ 	.short	0x0002
        /*0042*/ 	.short	0x0010
        /*0044*/ 	.byte	0x00, 0xf5, 0x21, 0x00


	//----- nvinfo : EIATTR_KPARAM_INFO
	.align		4
.L_88:
        /*0048*/ 	.byte	0x04, 0x17
        /*004a*/ 	.short	(.L_90 - .L_89)
.L_89:
        /*004c*/ 	.word	0x00000000
        /*0050*/ 	.short	0x0001
        /*0052*/ 	.short	0x0008
        /*0054*/ 	.byte	0x00, 0xf5, 0x21, 0x00


	//----- nvinfo : EIATTR_KPARAM_INFO
	.align		4
.L_90:
        /*0058*/ 	.byte	0x04, 0x17
        /*005a*/ 	.short	(.L_92 - .L_91)
.L_91:
        /*005c*/ 	.word	0x00000000
        /*0060*/ 	.short	0x0000
        /*0062*/ 	.short	0x0000
        /*0064*/ 	.byte	0x00, 0xf5, 0x21, 0x00


	//----- nvinfo : EIATTR_SPARSE_MMA_MASK
	.align		4
.L_92:
        /*0068*/ 	.byte	0x03, 0x50
        /*006a*/ 	.short	0x0000


	//----- nvinfo : EIATTR_MAXREG_COUNT
	.align		4
        /*006c*/ 	.byte	0x03, 0x1b
        /*006e*/ 	.short	0x00ff


	//----- nvinfo : EIATTR_MERCURY_ISA_VERSION
	.align		4
        /*0070*/ 	.byte	0x03, 0x5f
        /*0072*/ 	.short	0x0101


	//----- nvinfo : EIATTR_VRC_CTA_INIT_COUNT
	.align		4
        /*0074*/ 	.byte	0x02, 0x4a
	.zero		1
	.zero		1


	//----- nvinfo : EIATTR_EXIT_INSTR_OFFSETS
	.align		4
        /*0078*/ 	.byte	0x04, 0x1c
        /*007a*/ 	.short	(.L_94 - .L_93)


	//   ....[0]....
.L_93:
        /*007c*/ 	.word	0x000000c0


	//   ....[1]....
        /*0080*/ 	.word	0x000008e0


	//----- nvinfo : EIATTR_CBANK_PARAM_SIZE
	.align		4
.L_94:
        /*0084*/ 	.byte	0x03, 0x19
        /*0086*/ 	.short	0x0024


	//----- nvinfo : EIATTR_PARAM_CBANK
	.align		4
        /*0088*/ 	.byte	0x04, 0x0a
        /*008a*/ 	.short	(.L_96 - .L_95)
	.align		4
.L_95:
        /*008c*/ 	.word	index@(.nv.constant0._Z22matrix_multiply_kernelPKfS0_Pfiii)
        /*0090*/ 	.short	0x0380
        /*0092*/ 	.short	0x0024


	//----- nvinfo : EIATTR_SW_WAR
	.align		4
.L_96:
        /*0094*/ 	.byte	0x04, 0x36
        /*0096*/ 	.short	(.L_98 - .L_97)
.L_97:
        /*0098*/ 	.word	0x00000008
.L_98:


//--------------------- .nv.callgraph             --------------------------
	.section	.nv.callgraph,"",@"SHT_CUDA_CALLGRAPH"
	.align	4
	.sectionentsize	8
	.align		4
        /*0000*/ 	.word	0x00000000
	.align		4
        /*0004*/ 	.word	0xffffffff
	.align		4
        /*0008*/ 	.word	0x00000000
	.align		4
        /*000c*/ 	.word	0xfffffffe
	.align		4
        /*0010*/ 	.word	0x00000000
	.align		4
        /*0014*/ 	.word	0xfffffffd
	.align		4
        /*0018*/ 	.word	0x00000000
	.align		4
        /*001c*/ 	.word	0xfffffffc


//--------------------- .nv.constant4             --------------------------
	.section	.nv.constant4,"a",@progbits
	.align	8
	.align		8
.nv.constant4:
        /*0000*/ 	.dword	__cudart_i2opi_f


//--------------------- .text._Z17mandelbrot_kernelPfiii --------------------------
	.section	.text._Z17mandelbrot_kernelPfiii,"ax",@progbits
	.align	128
        .global         _Z17mandelbrot_kernelPfiii
        .type           _Z17mandelbrot_kernelPfiii,@function
        .size           _Z17mandelbrot_kernelPfiii,(.L_x_50 - _Z17mandelbrot_kernelPfiii)
        .other          _Z17mandelbrot_kernelPfiii,@"STO_CUDA_ENTRY STV_DEFAULT"
_Z17mandelbrot_kernelPfiii:
.text._Z17mandelbrot_kernelPfiii:
[----:B------:R-:W-:Y:S01]  /*0000*/  LDC R1, c[0x0][0x37c] ;  /* 0x0000df00ff017b82 */ /* 0x000fe20000000800 */
[----:B------:R-:W0:Y:S07]  /*0010*/  S2R R0, SR_TID.Y ;  /* 0x0000000000007919 */ /* 0x000e2e0000002200 */
[----:B------:R-:W1:Y:S01]  /*0020*/  LDC R2, c[0x0][0x360] ;  /* 0x0000d800ff027b82 */ /* 0x000e620000000800 */
[----:B------:R-:W2:Y:S01]  /*0030*/  LDCU.64 UR6, c[0x0][0x388] ;  /* 0x00007100ff0677ac */ /* 0x000ea20008000a00 */
[----:B------:R-:W1:Y:S06]  /*0040*/  S2R R3, SR_TID.X ;  /* 0x0000000000037919 */ /* 0x000e6c0000002100 */
[----:B------:R-:W0:Y:S08]  /*0050*/  S2UR UR5, SR_CTAID.Y ;  /* 0x00000000000579c3 */ /* 0x000e300000002600 */
[----:B------:R-:W0:Y:S08]  /*0060*/  LDC R5, c[0x0][0x364] ;  /* 0x0000d900ff057b82 */ /* 0x000e300000000800 */
[----:B------:R-:W1:Y:S01]  /*0070*/  S2UR UR4, SR_CTAID.X ;  /* 0x00000000000479c3 */ /* 0x000e620000002500 */
[----:B0-----:R-:W-:-:S05]  /*0080*/  IMAD R5, R5, UR5, R0 ;  /* 0x0000000505057c24 */ /* 0x001fca000f8e0200 */
[----:B--2---:R-:W-:Y:S01]  /*0090*/  ISETP.GE.AND P0, PT, R5, UR7, PT ;  /* 0x0000000705007c0c */ /* 0x004fe2000bf06270 */
[----:B-1----:R-:W-:-:S05]  /*00a0*/  IMAD R2, R2, UR4, R3 ;  /* 0x0000000402027c24 */ /* 0x002fca000f8e0203 */
[----:B------:R-:W-:-:S13]  /*00b0*/  ISETP.GE.OR P0, PT, R2, UR6, P0 ;  /* 0x0000000602007c0c */ /* 0x000fda0008706670 */
[----:B------:R-:W-:Y:S05]  /*00c0*/  @P0 EXIT ;  /* 0x000000000000094d */ /* 0x000fea0003800000 */
[----:B------:R-:W-:Y:S01]  /*00d0*/  I2FP.F32.S32 R3, UR6 ;  /* 0x0000000600037c45 */ /* 0x000fe20008201400 */
[----:B------:R-:W-:Y:S01]  /*00e0*/  BSSY.RECONVERGENT B0, `(.L_x_0) ;  /* 0x000000d000007945 */ /* 0x000fe20003800200 */
[----:B------:R-:W-:Y:S02]  /*00f0*/  I2FP.F32.S32 R0, R2 ;  /* 0x0000000200007245 */ /* 0x000fe40000201400 */
[----:B------:R-:W0:Y:S08]  /*0100*/  MUFU.RCP R4, R3 ;  /* 0x0000000300047308 */ /* 0x000e300000001000 */
[----:B------:R-:W1:Y:S01]  /*0110*/  FCHK P0, R0, R3 ;  /* 0x0000000300007302 */ /* 0x000e620000000000 */
[----:B0-----:R-:W-:-:S04]  /*0120*/  FFMA R7, -R3, R4, 1 ;  /* 0x3f80000003077423 */ /* 0x001fc80000000104 */
[----:B------:R-:W-:-:S04]  /*0130*/  FFMA R7, R4, R7, R4 ;  /* 0x0000000704077223 */ /* 0x000fc80000000004 */
[----:B------:R-:W-:-:S04]  /*0140*/  FFMA R4, R0, R7, RZ ;  /* 0x0000000700047223 */ /* 0x000fc800000000ff */
[----:B------:R-:W-:-:S04]  /*0150*/  FFMA R6, -R3, R4, R0 ;  /* 0x0000000403067223 */ /* 0x000fc80000000100 */
[----:B------:R-:W-:Y:S01]  /*0160*/  FFMA R4, R7, R6, R4 ;  /* 0x0000000607047223 */ /* 0x000fe20000000004 */
[----:B-1----:R-:W-:Y:S06]  /*0170*/  @!P0 BRA `(.L_x_1) ;  /* 0x00000000000c8947 */ /* 0x002fec0003800000 */
[----:B------:R-:W-:-:S07]  /*0180*/  MOV R6, 0x1a0 ;  /* 0x000001a000067802 */ /* 0x000fce0000000f00 */
[----:B------:R-:W-:Y:S05]  /*0190*/  CALL.REL.NOINC `($__internal_0_$__cuda_sm3x_div_rn_noftz_f32_slowpath) ;  /* 0x00000004000c7944 */ /* 0x000fea0003c00000 */
[----:B------:R-:W-:-:S07]  /*01a0*/  IMAD.MOV.U32 R4, RZ, RZ, R0 ;  /* 0x000000ffff047224 */ /* 0x000fce00078e0000 */
.L_x_1:
[----:B------:R-:W-:Y:S05]  /*01b0*/  BSYNC.RECONVERGENT B0 ;  /* 0x0000000000007941 */ /* 0x000fea0003800200 */
.L_x_0:
[----:B------:R-:W0:Y:S01]  /*01c0*/  LDCU UR4, c[0x0][0x38c] ;  /* 0x00007180ff0477ac */ /* 0x000e220008000800 */
[----:B------:R-:W-:Y:S01]  /*01d0*/  I2FP.F32.U32 R0, R5 ;  /* 0x0000000500007245 */ /* 0x000fe20000201000 */
[----:B------:R-:W-:Y:S01]  /*01e0*/  IMAD.MOV.U32 R9, RZ, RZ, 0x40600000 ;  /* 0x40600000ff097424 */ /* 0x000fe200078e00ff */
[----:B------:R-:W-:Y:S03]  /*01f0*/  BSSY.RECONVERGENT B0, `(.L_x_2) ;  /* 0x000000e000007945 */ /* 0x000fe60003800200 */
[----:B------:R-:W-:Y:S01]  /*0200*/  FFMA R4, R4, R9, -2.5 ;  /* 0xc020000004047423 */ /* 0x000fe20000000009 */
[----:B0-----:R-:W-:-:S04]  /*0210*/  I2FP.F32.U32 R3, UR4 ;  /* 0x0000000400037c45 */ /* 0x001fc80008201000 */
        /* <DEDUP_REMOVED lines=11> */
.L_x_3:
[----:B------:R-:W-:Y:S05]  /*02d0*/  BSYNC.RECONVERGENT B0 ;  /* 0x0000000000007941 */ /* 0x000fea0003800200 */
.L_x_2:
[----:B------:R-:W0:Y:S01]  /*02e0*/  LDCU UR4, c[0x0][0x390] ;  /* 0x00007200ff0477ac */ /* 0x000e220008000800 */
[----:B------:R-:W-:Y:S02]  /*02f0*/  IMAD.MOV.U32 R7, RZ, RZ, 0x40000000 ;  /* 0x40000000ff077424 */ /* 0x000fe400078e00ff */
[----:B------:R-:W-:Y:S02]  /*0300*/  HFMA2 R3, -RZ, RZ, 0, 0 ;  /* 0x00000000ff037431 */ /* 0x000fe400000001ff */
[----:B------:R-:W-:Y:S01]  /*0310*/  FFMA R10, R6, R7, -1 ;  /* 0xbf800000060a7423 */ /* 0x000fe20000000007 */
[----:B0-----:R-:W-:-:S09]  /*0320*/  UISETP.GE.AND UP0, UPT, UR4, 0x1, UPT ;  /* 0x000000010400788c */ /* 0x001fd2000bf06270 */
[----:B------:R-:W-:Y:S05]  /*0330*/  BRA.U !UP0, `(.L_x_4) ;  /* 0x0000000108487547 */ /* 0x000fea000b800000 */
[----:B------:R-:W-:Y:S01]  /*0340*/  BSSY.RECONVERGENT B0, `(.L_x_5) ;  /* 0x0000010000007945 */ /* 0x000fe20003800200 */
[----:B------:R-:W-:Y:S01]  /*0350*/  IMAD.MOV.U32 R3, RZ, RZ, RZ ;  /* 0x000000ffff037224 */ /* 0x000fe200078e00ff */
[----:B------:R-:W-:Y:S01]  /*0360*/  CS2R R6, SRZ ;  /* 0x0000000000067805 */ /* 0x000fe2000001ff00 */
[----:B------:R-:W-:Y:S02]  /*0370*/  IMAD.MOV.U32 R0, RZ, RZ, RZ ;  /* 0x000000ffff007224 */ /* 0x000fe400078e00ff */
[----:B------:R-:W-:-:S07]  /*0380*/  IMAD.MOV.U32 R8, RZ, RZ, RZ ;  /* 0x000000ffff087224 */ /* 0x000fce00078e00ff */
.L_x_6:
[----:B------:R-:W-:Y:S01]  /*0390*/  FADD R7, R7, -R0 ;  /* 0x8000000007077221 */ /* 0x000fe20000000000 */
[----:B------:R-:W-:Y:S01]  /*03a0*/  FADD R9, R8, R8 ;  /* 0x0000000808097221 */ /* 0x000fe20000000000 */
[----:B------:R-:W-:Y:S02]  /*03b0*/  VIADD R3, R3, 0x1 ;  /* 0x0000000103037836 */ /* 0x000fe40000000000 */
[----:B------:R-:W-:Y:S01]  /*03c0*/  FADD R8, R4, R7 ;  /* 0x0000000704087221 */ /* 0x000fe20000000000 */
[----:B------:R-:W-:Y:S02]  /*03d0*/  FFMA R6, R9, R6, R10 ;  /* 0x0000000609067223 */ /* 0x000fe4000000000a */
[----:B------:R-:W-:Y:S01]  /*03e0*/  ISETP.GE.AND P0, PT, R3, UR4, PT ;  /* 0x0000000403007c0c */ /* 0x000fe2000bf06270 */
[----:B------:R-:W-:Y:S01]  /*03f0*/  FMUL R7, R8, R8 ;  /* 0x0000000808077220 */ /* 0x000fe20000400000 */
[----:B------:R-:W-:-:S04]  /*0400*/  FMUL R0, R6, R6 ;  /* 0x0000000606007220 */ /* 0x000fc80000400000 */
[----:B------:R-:W-:-:S05]  /*0410*/  FADD R9, R7, R0 ;  /* 0x0000000007097221 */ /* 0x000fca0000000000 */
[----:B------:R-:W-:-:S13]  /*0420*/  FSETP.LT.AND P1, PT, R9, 4, PT ;  /* 0x408000000900780b */ /* 0x000fda0003f21000 */
[----:B------:R-:W-:Y:S05]  /*0430*/  @!P0 BRA P1, `(.L_x_6) ;  /* 0xfffffffc00d48947 */ /* 0x000fea000083ffff */
[----:B------:R-:W-:Y:S05]  /*0440*/  BSYNC.RECONVERGENT B0 ;  /* 0x0000000000007941 */ /* 0x000fea0003800200 */
.L_x_5:
[----:B------:R-:W-:-:S07]  /*0450*/  I2FP.F32.U32 R3, R3 ;  /* 0x0000000300037245 */ /* 0x000fce0000201000 */
.L_x_4:
[----:B------:R-:W-:Y:S01]  /*0460*/  I2FP.F32.S32 R4, UR4 ;  /* 0x0000000400047c45 */ /* 0x000fe20008201400 */
[----:B------:R-:W0:Y:S01]  /*0470*/  LDCU.64 UR4, c[0x0][0x358] ;  /* 0x00006b00ff0477ac */ /* 0x000e220008000a00 */
[----:B------:R-:W-:Y:S02]  /*0480*/  BSSY.RECONVERGENT B0, `(.L_x_7) ;  /* 0x000000e000007945 */ /* 0x000fe40003800200 */
[----:B------:R-:W1:Y:S08]  /*0490*/  MUFU.RCP R7, R4 ;  /* 0x0000000400077308 */ /* 0x000e700000001000 */
[----:B------:R-:W2:Y:S01]  /*04a0*/  FCHK P0, R3, R4 ;  /* 0x0000000403007302 */ /* 0x000ea20000000000 */
[----:B-1----:R-:W-:-:S04]  /*04b0*/  FFMA R0, -R4, R7, 1 ;  /* 0x3f80000004007423 */ /* 0x002fc80000000107 */
[----:B------:R-:W-:-:S04]  /*04c0*/  FFMA R0, R7, R0, R7 ;  /* 0x0000000007007223 */ /* 0x000fc80000000007 */
[----:B------:R-:W-:-:S04]  /*04d0*/  FFMA R7, R0, R3, RZ ;  /* 0x0000000300077223 */ /* 0x000fc800000000ff */
[----:B------:R-:W-:-:S04]  /*04e0*/  FFMA R6, -R4, R7, R3 ;  /* 0x0000000704067223 */ /* 0x000fc80000000103 */
[----:B------:R-:W-:Y:S01]  /*04f0*/  FFMA R9, R0, R6, R7 ;  /* 0x0000000600097223 */ /* 0x000fe20000000007 */
[----:B0-2---:R-:W-:Y:S06]  /*0500*/  @!P0 BRA `(.L_x_8) ;  /* 0x0000000000148947 */ /* 0x005fec0003800000 */
[----:B------:R-:W-:Y:S01]  /*0510*/  MOV R0, R3 ;  /* 0x0000000300007202 */ /* 0x000fe20000000f00 */
[----:B------:R-:W-:Y:S01]  /*0520*/  IMAD.MOV.U32 R3, RZ, RZ, R4 ;  /* 0x000000ffff037224 */ /* 0x000fe200078e0004 */
[----:B------:R-:W-:-:S07]  /*0530*/  MOV R6, 0x550 ;  /* 0x0000055000067802 */ /* 0x000fce0000000f00 */
[----:B------:R-:W-:Y:S05]  /*0540*/  CALL.REL.NOINC `($__internal_0_$__cuda_sm3x_div_rn_noftz_f32_slowpath) ;  /* 0x0000000000207944 */ /* 0x000fea0003c00000 */
[----:B------:R-:W-:-:S07]  /*0550*/  IMAD.MOV.U32 R9, RZ, RZ, R0 ;  /* 0x000000ffff097224 */ /* 0x000fce00078e0000 */
.L_x_8:
[----:B------:R-:W-:Y:S05]  /*0560*/  BSYNC.RECONVERGENT B0 ;  /* 0x0000000000007941 */ /* 0x000fea0003800200 */
.L_x_7:
[----:B------:R-:W0:Y:S01]  /*0570*/  LDC.64 R6, c[0x0][0x380] ;  /* 0x0000e000ff067b82 */ /* 0x000e220000000a00 */
[----:B------:R-:W1:Y:S02]  /*0580*/  LDCU UR6, c[0x0][0x388] ;  /* 0x00007100ff0677ac */ /* 0x000e640008000800 */
[----:B-1----:R-:W-:-:S04]  /*0590*/  IMAD R3, R5, UR6, R2 ;  /* 0x0000000605037c24 */ /* 0x002fc8000f8e0202 */
[----:B0-----:R-:W-:-:S05]  /*05a0*/  IMAD.WIDE R2, R3, 0x4, R6 ;  /* 0x0000000403027825 */ /* 0x001fca00078e0206 */
[----:B------:R-:W-:Y:S01]  /*05b0*/  STG.E desc[UR4][R2.64], R9 ;  /* 0x0000000902007986 */ /* 0x000fe2000c101904 */
[----:B------:R-:W-:Y:S05]  /*05c0*/  EXIT ;  /* 0x000000000000794d */ /* 0x000fea0003800000 */
        .weak           $__internal_0_$__cuda_sm3x_div_rn_noftz_f32_slowpath
        .type           $__internal_0_$__cuda_sm3x_div_rn_noftz_f32_slowpath,@function
        .size           $__internal_0_$__cuda_sm3x_div_rn_noftz_f32_slowpath,(.L_x_50 - $__internal_0_$__cuda_sm3x_div_rn_noftz_f32_slowpath)
$__internal_0_$__cuda_sm3x_div_rn_noftz_f32_slowpath:
[----:B------:R-:W-:Y:S01]  /*05d0*/  SHF.R.U32.HI R8, RZ, 0x17, R3 ;  /* 0x00000017ff087819 */ /* 0x000fe20000011603 */
[----:B------:R-:W-:Y:S01]  /*05e0*/  BSSY.RECONVERGENT B1, `(.L_x_9) ;  /* 0x0000062000017945 */ /* 0x000fe20003800200 */
[----:B------:R-:W-:Y:S02]  /*05f0*/  SHF.R.U32.HI R7, RZ, 0x17, R0 ;  /* 0x00000017ff077819 */ /* 0x000fe40000011600 */
[----:B------:R-:W-:Y:S02]  /*0600*/  LOP3.LUT R12, R8, 0xff, RZ, 0xc0, !PT ;  /* 0x000000ff080c7812 */ /* 0x000fe400078ec0ff */
[----:B------:R-:W-:-:S03]  /*0610*/  LOP3.LUT R10, R7, 0xff, RZ, 0xc0, !PT ;  /* 0x000000ff070a7812 */ /* 0x000fc600078ec0ff */
[----:B------:R-:W-:Y:S01]  /*0620*/  VIADD R9, R12, 0xffffffff ;  /* 0xffffffff0c097836 */ /* 0x000fe20000000000 */
[----:B------:R-:W-:-:S04]  /*0630*/  IADD3 R8, PT, PT, R10, -0x1, RZ ;  /* 0xffffffff0a087810 */ /* 0x000fc80007ffe0ff */
[----:B------:R-:W-:-:S04]  /*0640*/  ISETP.GT.U32.AND P0, PT, R9, 0xfd, PT ;  /* 0x000000fd0900780c */ /* 0x000fc80003f04070 */
[----:B------:R-:W-:-:S13]  /*0650*/  ISETP.GT.U32.OR P0, PT, R8, 0xfd, P0 ;  /* 0x000000fd0800780c */ /* 0x000fda0000704470 */
[----:B------:R-:W-:Y:S01]  /*0660*/  @!P0 IMAD.MOV.U32 R7, RZ, RZ, RZ ;  /* 0x000000ffff078224 */ /* 0x000fe200078e00ff */
[----:B------:R-:W-:Y:S06]  /*0670*/  @!P0 BRA `(.L_x_10) ;  /* 0x00000000005c8947 */ /* 0x000fec0003800000 */
[----:B------:R-:W-:Y:S02]  /*0680*/  FSETP.GTU.FTZ.AND P0, PT, |R0|, +INF , PT ;  /* 0x7f8000000000780b */ /* 0x000fe40003f1c200 */
[----:B------:R-:W-:-:S04]  /*0690*/  FSETP.GTU.FTZ.AND P1, PT, |R3|, +INF , PT ;  /* 0x7f8000000300780b */ /* 0x000fc80003f3c200 */
[----:B------:R-:W-:-:S13]  /*06a0*/  PLOP3.LUT P0, PT, P0, P1, PT, 0xf8, 0x8f ;  /* 0x00000000008f781c */ /* 0x000fda0000703f70 */
[----:B------:R-:W-:Y:S05]  /*06b0*/  @P0 BRA `(.L_x_11) ;  /* 0x00000004004c0947 */ /* 0x000fea0003800000 */
[----:B------:R-:W-:-:S13]  /*06c0*/  LOP3.LUT P0, RZ, R3, 0x7fffffff, R0, 0xc8, !PT ;  /* 0x7fffffff03ff7812 */ /* 0x000fda000780c800 */
[----:B------:R-:W-:Y:S05]  /*06d0*/  @!P0 BRA `(.L_x_12) ;  /* 0x00000004003c8947 */ /* 0x000fea0003800000 */
[C---:B------:R-:W-:Y:S02]  /*06e0*/  FSETP.NEU.FTZ.AND P2, PT, |R0|.reuse, +INF , PT ;  /* 0x7f8000000000780b */ /* 0x040fe40003f5d200 */
[----:B------:R-:W-:Y:S02]  /*06f0*/  FSETP.NEU.FTZ.AND P1, PT, |R3|, +INF , PT ;  /* 0x7f8000000300780b */ /* 0x000fe40003f3d200 */
[----:B------:R-:W-:-:S11]  /*0700*/  FSETP.NEU.FTZ.AND P0, PT, |R0|, +INF , PT ;  /* 0x7f8000000000780b */ /* 0x000fd60003f1d200 */
[----:B------:R-:W-:Y:S05]  /*0710*/  @!P1 BRA !P2, `(.L_x_12) ;  /* 0x00000004002c9947 */ /* 0x000fea0005000000 */
[----:B------:R-:W-:-:S04]  /*0720*/  LOP3.LUT P2, RZ, R0, 0x7fffffff, RZ, 0xc0, !PT ;  /* 0x7fffffff00ff7812 */ /* 0x000fc8000784c0ff */
[----:B------:R-:W-:-:S13]  /*0730*/  PLOP3.LUT P1, PT, P1, P2, PT, 0x2f, 0xf2 ;  /* 0x0000000000f2781c */ /* 0x000fda0000f24577 */
[----:B------:R-:W-:Y:S05]  /*0740*/  @P1 BRA `(.L_x_13) ;  /* 0x0000000400181947 */ /* 0x000fea0003800000 */
[----:B------:R-:W-:-:S04]  /*0750*/  LOP3.LUT P1, RZ, R3, 0x7fffffff, RZ, 0xc0, !PT ;  /* 0x7fffffff03ff7812 */ /* 0x000fc8000782c0ff */
[----:B------:R-:W-:-:S13]  /*0760*/  PLOP3.LUT P0, PT, P0, P1, PT, 0x2f, 0xf2 ;  /* 0x0000000000f2781c */ /* 0x000fda0000702577 */
[----:B------:R-:W-:Y:S05]  /*0770*/  @P0 BRA `(.L_x_14) ;  /* 0x0000000400000947 */ /* 0x000fea0003800000 */
[----:B------:R-:W-:Y:S02]  /*0780*/  ISETP.GE.AND P0, PT, R8, RZ, PT ;  /* 0x000000ff0800720c */ /* 0x000fe40003f06270 */
[----:B------:R-:W-:-:S11]  /*0790*/  ISETP.GE.AND P1, PT, R9, RZ, PT ;  /* 0x000000ff0900720c */ /* 0x000fd60003f26270 */
[----:B------:R-:W-:Y:S02]  /*07a0*/  @P0 IMAD.MOV.U32 R7, RZ, RZ, RZ ;  /* 0x000000ffff070224 */ /* 0x000fe400078e00ff */
[----:B------:R-:W-:Y:S01]  /*07b0*/  @!P0 FFMA R0, R0, 1.84467440737095516160e+19, RZ ;  /* 0x5f80000000008823 */ /* 0x000fe200000000ff */
[----:B------:R-:W-:Y:S02]  /*07c0*/  @!P0 IMAD.MOV.U32 R7, RZ, RZ, -0x40 ;  /* 0xffffffc0ff078424 */ /* 0x000fe400078e00ff */
[----:B------:R-:W-:-:S03]  /*07d0*/  @!P1 FFMA R3, R3, 1.84467440737095516160e+19, RZ ;  /* 0x5f80000003039823 */ /* 0x000fc600000000ff */
[----:B------:R-:W-:-:S07]  /*07e0*/  @!P1 IADD3 R7, PT, PT, R7, 0x40, RZ ;  /* 0x0000004007079810 */ /* 0x000fce0007ffe0ff */
.L_x_10:
[----:B------:R-:W-:Y:S01]  /*07f0*/  LEA R8, R12, 0xc0800000, 0x17 ;  /* 0xc08000000c087811 */ /* 0x000fe200078eb8ff */
[----:B------:R-:W-:Y:S04]  /*0800*/  BSSY.RECONVERGENT B2, `(.L_x_15) ;  /* 0x0000036000027945 */ /* 0x000fe80003800200 */
[----:B------:R-:W-:Y:S02]  /*0810*/  IMAD.IADD R8, R3, 0x1, -R8 ;  /* 0x0000000103087824 */ /* 0x000fe400078e0a08 */
[----:B------:R-:W-:Y:S02]  /*0820*/  VIADD R3, R10, 0xffffff81 ;  /* 0xffffff810a037836 */ /* 0x000fe40000000000 */
[----:B------:R0:W1:Y:S01]  /*0830*/  MUFU.RCP R9, R8 ;  /* 0x0000000800097308 */ /* 0x0000620000001000 */
[----:B------:R-:W-:Y:S01]  /*0840*/  FADD.FTZ R11, -R8, -RZ ;  /* 0x800000ff080b7221 */ /* 0x000fe20000010100 */
[C---:B------:R-:W-:Y:S01]  /*0850*/  IMAD R0, R3.reuse, -0x800000, R0 ;  /* 0xff80000003007824 */ /* 0x040fe200078e0200 */
[----:B0-----:R-:W-:-:S05]  /*0860*/  IADD3 R8, PT, PT, R3, 0x7f, -R12 ;  /* 0x0000007f03087810 */ /* 0x001fca0007ffe80c */
[----:B------:R-:W-:Y:S02]  /*0870*/  IMAD.IADD R8, R8, 0x1, R7 ;  /* 0x0000000108087824 */ /* 0x000fe400078e0207 */
[----:B-1----:R-:W-:-:S04]  /*0880*/  FFMA R10, R9, R11, 1 ;  /* 0x3f800000090a7423 */ /* 0x002fc8000000000b */
[----:B------:R-:W-:-:S04]  /*0890*/  FFMA R14, R9, R10, R9 ;  /* 0x0000000a090e7223 */ /* 0x000fc80000000009 */
[----:B------:R-:W-:-:S04]  /*08a0*/  FFMA R9, R0, R14, RZ ;  /* 0x0000000e00097223 */ /* 0x000fc800000000ff */
[----:B------:R-:W-:-:S04]  /*08b0*/  FFMA R10, R11, R9, R0 ;  /* 0x000000090b0a7223 */ /* 0x000fc80000000000 */
[----:B------:R-:W-:-:S04]  /*08c0*/  FFMA R9, R14, R10, R9 ;  /* 0x0000000a0e097223 */ /* 0x000fc80000000009 */
[----:B------:R-:W-:-:S04]  /*08d0*/  FFMA R10, R11, R9, R0 ;  /* 0x000000090b0a7223 */ /* 0x000fc80000000000 */
[----:B------:R-:W-:-:S05]  /*08e0*/  FFMA R0, R14, R10, R9 ;  /* 0x0000000a0e007223 */ /* 0x000fca0000000009 */
[----:B------:R-:W-:-:S04]  /*08f0*/  SHF.R.U32.HI R3, RZ, 0x17, R0 ;  /* 0x00000017ff037819 */ /* 0x000fc80000011600 */
[----:B------:R-:W-:-:S04]  /*0900*/  LOP3.LUT R3, R3, 0xff, RZ, 0xc0, !PT ;  /* 0x000000ff03037812 */ /* 0x000fc800078ec0ff */
[----:B------:R-:W-:-:S05]  /*0910*/  IADD3 R11, PT, PT, R3, R8, RZ ;  /* 0x00000008030b7210 */ /* 0x000fca0007ffe0ff */
[----:B------:R-:W-:-:S05]  /*0920*/  VIADD R3, R11, 0xffffffff ;  /* 0xffffffff0b037836 */ /* 0x000fca0000000000 */
[----:B------:R-:W-:-:S13]  /*0930*/  ISETP.GE.U32.AND P0, PT, R3, 0xfe, PT ;  /* 0x000000fe0300780c */ /* 0x000fda0003f06070 */
[----:B------:R-:W-:Y:S05]  /*0940*/  @!P0 BRA `(.L_x_16) ;  /* 0x0000000000808947 */ /* 0x000fea0003800000 */
[----:B------:R-:W-:-:S13]  /*0950*/  ISETP.GT.AND P0, PT, R11, 0xfe, PT ;  /* 0x000000fe0b00780c */ /* 0x000fda0003f04270 */
[----:B------:R-:W-:Y:S05]  /*0960*/  @P0 BRA `(.L_x_17) ;  /* 0x00000000006c0947 */ /* 0x000fea0003800000 */
[----:B------:R-:W-:-:S13]  /*0970*/  ISETP.GE.AND P0, PT, R11, 0x1, PT ;  /* 0x000000010b00780c */ /* 0x000fda0003f06270 */
[----:B------:R-:W-:Y:S05]  /*0980*/  @P0 BRA `(.L_x_18) ;  /* 0x0000000000740947 */ /* 0x000fea0003800000 */
[----:B------:R-:W-:Y:S02]  /*0990*/  ISETP.GE.AND P0, PT, R11, -0x18, PT ;  /* 0xffffffe80b00780c */ /* 0x000fe40003f06270 */
[----:B------:R-:W-:-:S11]  /*09a0*/  LOP3.LUT R0, R0, 0x80000000, RZ, 0xc0, !PT ;  /* 0x8000000000007812 */ /* 0x000fd600078ec0ff */
[----:B------:R-:W-:Y:S05]  /*09b0*/  @!P0 BRA `(.L_x_18) ;  /* 0x0000000000688947 */ /* 0x000fea0003800000 */
[CCC-:B------:R-:W-:Y:S01]  /*09c0*/  FFMA.RZ R3, R14.reuse, R10.reuse, R9.reuse ;  /* 0x0000000a0e037223 */ /* 0x1c0fe2000000c009 */
[CCC-:B------:R-:W-:Y:S01]  /*09d0*/  FFMA.RM R8, R14.reuse, R10.reuse, R9.reuse ;  /* 0x0000000a0e087223 */ /* 0x1c0fe20000004009 */
[C---:B------:R-:W-:Y:S02]  /*09e0*/  ISETP.NE.AND P2, PT, R11.reuse, RZ, PT ;  /* 0x000000ff0b00720c */ /* 0x040fe40003f45270 */
[----:B------:R-:W-:Y:S02]  /*09f0*/  ISETP.NE.AND P1, PT, R11, RZ, PT ;  /* 0x000000ff0b00720c */ /* 0x000fe40003f25270 */
[----:B------:R-:W-:Y:S01]  /*0a00*/  LOP3.LUT R7, R3, 0x7fffff, RZ, 0xc0, !PT ;  /* 0x007fffff03077812 */ /* 0x000fe200078ec0ff */
[----:B------:R-:W-:Y:S01]  /*0a10*/  FFMA.RP R3, R14, R10, R9 ;  /* 0x0000000a0e037223 */ /* 0x000fe20000008009 */
[----:B------:R-:W-:Y:S02]  /*0a20*/  VIADD R10, R11, 0x20 ;  /* 0x000000200b0a7836 */ /* 0x000fe40000000000 */
[----:B------:R-:W-:Y:S01]  /*0a30*/  LOP3.LUT R7, R7, 0x800000, RZ, 0xfc, !PT ;  /* 0x0080000007077812 */ /* 0x000fe200078efcff */
[----:B------:R-:W-:Y:S01]  /*0a40*/  IMAD.MOV R9, RZ, RZ, -R11 ;  /* 0x000000ffff097224 */ /* 0x000fe200078e0a0b */
[----:B------:R-:W-:-:S02]  /*0a50*/  FSETP.NEU.FTZ.AND P0, PT, R3, R8, PT ;  /* 0x000000080300720b */ /* 0x000fc40003f1d000 */
[----:B------:R-:W-:Y:S02]  /*0a60*/  SHF.L.U32 R10, R7, R10, RZ ;  /* 0x0000000a070a7219 */ /* 0x000fe400000006ff */
[----:B------:R-:W-:Y:S02]  /*0a70*/  SEL R8, R9, RZ, P2 ;  /* 0x000000ff09087207 */ /* 0x000fe40001000000 */
[----:B------:R-:W-:Y:S02]  /*0a80*/  ISETP.NE.AND P1, PT, R10, RZ, P1 ;  /* 0x000000ff0a00720c */ /* 0x000fe40000f25270 */
[----:B------:R-:W-:Y:S02]  /*0a90*/  SHF.R.U32.HI R8, RZ, R8, R7 ;  /* 0x00000008ff087219 */ /* 0x000fe40000011607 */
[----:B------:R-:W-:Y:S02]  /*0aa0*/  PLOP3.LUT P0, PT, P0, P1, PT, 0xf8, 0x8f ;  /* 0x00000000008f781c */ /* 0x000fe40000703f70 */
[----:B------:R-:W-:-:S02]  /*0ab0*/  SHF.R.U32.HI R10, RZ, 0x1, R8 ;  /* 0x00000001ff0a7819 */ /* 0x000fc40000011608 */
[----:B------:R-:W-:-:S04]  /*0ac0*/  SEL R3, RZ, 0x1, !P0 ;  /* 0x00000001ff037807 */ /* 0x000fc80004000000 */
[----:B------:R-:W-:-:S04]  /*0ad0*/  LOP3.LUT R3, R3, 0x1, R10, 0xf8, !PT ;  /* 0x0000000103037812 */ /* 0x000fc800078ef80a */
[----:B------:R-:W-:-:S04]  /*0ae0*/  LOP3.LUT R3, R3, R8, RZ, 0xc0, !PT ;  /* 0x0000000803037212 */ /* 0x000fc800078ec0ff */
[----:B------:R-:W-:-:S04]  /*0af0*/  IADD3 R3, PT, PT, R10, R3, RZ ;  /* 0x000000030a037210 */ /* 0x000fc80007ffe0ff */
[----:B------:R-:W-:Y:S01]  /*0b00*/  LOP3.LUT R0, R3, R0, RZ, 0xfc, !PT ;  /* 0x0000000003007212 */ /* 0x000fe200078efcff */
[----:B------:R-:W-:Y:S06]  /*0b10*/  BRA `(.L_x_18) ;  /* 0x0000000000107947 */ /* 0x000fec0003800000 */
.L_x_17:
[----:B------:R-:W-:-:S04]  /*0b20*/  LOP3.LUT R0, R0, 0x80000000, RZ, 0xc0, !PT ;  /* 0x8000000000007812 */ /* 0x000fc800078ec0ff */
[----:B------:R-:W-:Y:S01]  /*0b30*/  LOP3.LUT R0, R0, 0x7f800000, RZ, 0xfc, !PT ;  /* 0x7f80000000007812 */ /* 0x000fe200078efcff */
[----:B------:R-:W-:Y:S06]  /*0b40*/  BRA `(.L_x_18) ;  /* 0x0000000000047947 */ /* 0x000fec0003800000 */
.L_x_16:
[----:B------:R-:W-:-:S07]  /*0b50*/  IMAD R0, R8, 0x800000, R0 ;  /* 0x0080000008007824 */ /* 0x000fce00078e0200 */
.L_x_18:
[----:B------:R-:W-:Y:S05]  /*0b60*/  BSYNC.RECONVERGENT B2 ;  /* 0x0000000000027941 */ /* 0x000fea0003800200 */
.L_x_15:
[----:B------:R-:W-:Y:S05]  /*0b70*/  BRA `(.L_x_19) ;  /* 0x0000000000207947 */ /* 0x000fea0003800000 */
.L_x_14:
[----:B------:R-:W-:-:S04]  /*0b80*/  LOP3.LUT R0, R3, 0x80000000, R0, 0x48, !PT ;  /* 0x8000000003007812 */ /* 0x000fc800078e4800 */
[----:B------:R-:W-:Y:S01]  /*0b90*/  LOP3.LUT R0, R0, 0x7f800000, RZ, 0xfc, !PT ;  /* 0x7f80000000007812 */ /* 0x000fe200078efcff */
[----:B------:R-:W-:Y:S06]  /*0ba0*/  BRA `(.L_x_19) ;  /* 0x0000000000147947 */ /* 0x000fec0003800000 */
.L_x_13:
[----:B------:R-:W-:Y:S01]  /*0bb0*/  LOP3.LUT R0, R3, 0x80000000, R0, 0x48, !PT ;  /* 0x8000000003007812 */ /* 0x000fe200078e4800 */
[----:B------:R-:W-:Y:S06]  /*0bc0*/  BRA `(.L_x_19) ;  /* 0x00000000000c7947 */ /* 0x000fec0003800000 */
.L_x_12:
[----:B------:R-:W0:Y:S01]  /*0bd0*/  MUFU.RSQ R0, -QNAN ;  /* 0xffc0000000007908 */ /* 0x000e220000001400 */
[----:B------:R-:W-:Y:S05]  /*0be0*/  BRA `(.L_x_19) ;  /* 0x0000000000047947 */ /* 0x000fea0003800000 */
.L_x_11:
[----:B------:R-:W-:-:S07]  /*0bf0*/  FADD.FTZ R0, R0, R3 ;  /* 0x0000000300007221 */ /* 0x000fce0000010000 */
.L_x_19:
[----:B------:R-:W-:Y:S05]  /*0c00*/  BSYNC.RECONVERGENT B1 ;  /* 0x0000000000017941 */ /* 0x000fea0003800200 */
.L_x_9:
[----:B------:R-:W-:-:S04]  /*0c10*/  IMAD.MOV.U32 R7, RZ, RZ, 0x0 ;  /* 0x00000000ff077424 */ /* 0x000fc800078e00ff */
[----:B0-----:R-:W-:Y:S05]  /*0c20*/  RET.REL.NODEC R6 `(_Z17mandelbrot_kernelPfiii) ;  /* 0xfffffff006f47950 */ /* 0x001fea0003c3ffff */
.L_x_20:
[----:B------:R-:W-:-:S00]  /*0c30*/  BRA `(.L_x_20) ;  /* 0xfffffffc00fc7947 */ /* 0x000fc0000383ffff */
[----:B------:R-:W-:-:S00]  /*0c40*/  NOP ;  /* 0x0000000000007918 */ /* 0x000fc00000000000 */
        /* <DEDUP_REMOVED lines=11> */
.L_x_50:


//--------------------- .text._Z15fft_like_kernelPfS_i --------------------------
	.section	.text._Z15fft_like_kernelPfS_i,"ax",@progbits
	.align	128
        .global         _Z15fft_like_kernelPfS_i
        .type           _Z15fft_like_kernelPfS_i,@function
        .size           _Z15fft_like_kernelPfS_i,(.L_x_51 - _Z15fft_like_kernelPfS_i)
        .other          _Z15fft_like_kernelPfS_i,@"STO_CUDA_ENTRY STV_DEFAULT"
_Z15fft_like_kernelPfS_i:
.text._Z15fft_like_kernelPfS_i:
[----:B------:R-:W0:Y:S01]  /*0000*/  LDC R1, c[0x0][0x37c] ;  /* 0x0000df00ff017b82 */ /* 0x000e220000000800 */
[----:B------:R-:W1:Y:S07]  /*0010*/  S2R R3, SR_TID.X ;  /* 0x0000000000037919 */ /* 0x000e6e0000002100 */
[----:B------:R-:W1:Y:S01]  /*0020*/  S2UR UR4, SR_CTAID.X ;  /* 0x00000000000479c3 */ /* 0x000e620000002500 */
[----:B------:R-:W2:Y:S01]  /*0030*/  LDCU UR5, c[0x0][0x390] ;  /* 0x00007200ff0577ac */ /* 0x000ea20008000800 */
[----:B0-----:R-:W-:-:S06]  /*0040*/  VIADD R1, R1, 0xffffffe0 ;  /* 0xffffffe001017836 */ /* 0x001fcc0000000000 */
[----:B------:R-:W1:Y:S02]  /*0050*/  LDC R6, c[0x0][0x360] ;  /* 0x0000d800ff067b82 */ /* 0x000e640000000800 */
[----:B-1----:R-:W-:-:S05]  /*0060*/  IMAD R6, R6, UR4, R3 ;  /* 0x0000000406067c24 */ /* 0x002fca000f8e0203 */
[----:B--2---:R-:W-:-:S13]  /*0070*/  ISETP.GE.AND P0, PT, R6, UR5, PT ;  /* 0x0000000506007c0c */ /* 0x004fda000bf06270 */
[----:B------:R-:W-:Y:S05]  /*0080*/  @P0 EXIT ;  /* 0x000000000000094d */ /* 0x000fea0003800000 */
[----:B------:R-:W-:Y:S01]  /*0090*/  I2FP.F32.S32 R3, UR5 ;  /* 0x0000000500037c45 */ /* 0x000fe20008201400 */
[----:B------:R-:W0:Y:S01]  /*00a0*/  LDCU.64 UR8, c[0x0][0x358] ;  /* 0x00006b00ff0877ac */ /* 0x000e220008000a00 */
[----:B------:R-:W-:Y:S01]  /*00b0*/  I2FP.F32.S32 R2, R6 ;  /* 0x0000000600027245 */ /* 0x000fe20000201400 */
[----:B------:R-:W-:Y:S01]  /*00c0*/  BSSY.RECONVERGENT B0, `(.L_x_21) ;  /* 0x000000c000007945 */ /* 0x000fe20003800200 */
[----:B------:R-:W1:Y:S03]  /*00d0*/  MUFU.RCP R0, R3 ;  /* 0x0000000300007308 */ /* 0x000e660000001000 */
[----:B------:R-:W-:-:S05]  /*00e0*/  FMUL R2, R2, 6.2831854820251464844 ;  /* 0x40c90fdb02027820 */ /* 0x000fca0000400000 */
[----:B------:R-:W2:Y:S01]  /*00f0*/  FCHK P0, R2, R3 ;  /* 0x0000000302007302 */ /* 0x000ea20000000000 */
[----:B-1----:R-:W-:-:S04]  /*0100*/  FFMA R5, -R3, R0, 1 ;  /* 0x3f80000003057423 */ /* 0x002fc80000000100 */
[----:B------:R-:W-:-:S04]  /*0110*/  FFMA R5, R0, R5, R0 ;  /* 0x0000000500057223 */ /* 0x000fc80000000000 */
[----:B------:R-:W-:-:S04]  /*0120*/  FFMA R0, R2, R5, RZ ;  /* 0x0000000502007223 */ /* 0x000fc800000000ff */
[----:B------:R-:W-:-:S04]  /*0130*/  FFMA R4, -R3, R0, R2 ;  /* 0x0000000003047223 */ /* 0x000fc80000000102 */
[----:B------:R-:W-:Y:S01]  /*0140*/  FFMA R0, R5, R4, R0 ;  /* 0x0000000405007223 */ /* 0x000fe20000000000 */
[----:B0-2---:R-:W-:Y:S06]  /*0150*/  @!P0 BRA `(.L_x_22) ;  /* 0x0000000000088947 */ /* 0x005fec0003800000 */
[----:B------:R-:W-:-:S07]  /*0160*/  MOV R4, 0x180 ;  /* 0x0000018000047802 */ /* 0x000fce0000000f00 */
[----:B------:R-:W-:Y:S05]  /*0170*/  CALL.REL.NOINC `($__internal_1_$__cuda_sm3x_div_rn_noftz_f32_slowpath) ;  /* 0x0000000800987944 */ /* 0x000fea0003c00000 */
.L_x_22:
[----:B------:R-:W-:Y:S05]  /*0180*/  BSYNC.RECONVERGENT B0 ;  /* 0x0000000000007941 */ /* 0x000fea0003800200 */
.L_x_21:
[----:B------:R-:W0:Y:S08]  /*0190*/  LDC.64 R4, c[0x0][0x380] ;  /* 0x0000e000ff047b82 */ /* 0x000e300000000a00 */
[----:B------:R-:W1:Y:S01]  /*01a0*/  LDC.64 R2, c[0x0][0x388] ;  /* 0x0000e200ff027b82 */ /* 0x000e620000000a00 */
[----:B0-----:R-:W-:-:S05]  /*01b0*/  IMAD.WIDE R4, R6, 0x4, R4 ;  /* 0x0000000406047825 */ /* 0x001fca00078e0204 */
[----:B------:R0:W5:Y:S01]  /*01c0*/  LDG.E R10, desc[UR8][R4.64] ;  /* 0x00000008040a7981 */ /* 0x000162000c1e1900 */
[----:B-1----:R-:W-:-:S05]  /*01d0*/  IMAD.WIDE R2, R6, 0x4, R2 ;  /* 0x0000000406027825 */ /* 0x002fca00078e0202 */
[----:B------:R0:W5:Y:S01]  /*01e0*/  LDG.E R11, desc[UR8][R2.64] ;  /* 0x00000008020b7981 */ /* 0x000162000c1e1900 */
[----:B------:R-:W-:-:S04]  /*01f0*/  FMUL R6, R0, 0.63661974668502807617 ;  /* 0x3f22f98300067820 */ /* 0x000fc80000400000 */
[----:B------:R-:W1:Y:S01]  /*0200*/  F2I.NTZ R15, R6 ;  /* 0x00000006000f7305 */ /* 0x000e620000203100 */
[----:B------:R-:W-:Y:S02]  /*0210*/  SHF.R.U32.HI R12, RZ, 0x17, R0 ;  /* 0x00000017ff0c7819 */ /* 0x000fe40000011600 */
[----:B------:R-:W-:Y:S02]  /*0220*/  FSETP.GE.AND P1, PT, |R0|, 105615, PT ;  /* 0x47ce47800000780b */ /* 0x000fe40003f26200 */
[----:B------:R-:W-:-:S05]  /*0230*/  LOP3.LUT R7, R12, 0xe0, RZ, 0xc0, !PT ;  /* 0x000000e00c077812 */ /* 0x000fca00078ec0ff */
[----:B------:R-:W-:Y:S01]  /*0240*/  VIADD R7, R7, 0xffffff80 ;  /* 0xffffff8007077836 */ /* 0x000fe20000000000 */
[----:B-1----:R-:W-:Y:S01]  /*0250*/  I2FP.F32.S32 R13, R15 ;  /* 0x0000000f000d7245 */ /* 0x002fe20000201400 */
[----:B------:R-:W-:-:S04]  /*0260*/  IMAD.SHL.U32 R14, R0, 0x100, RZ ;  /* 0x00000100000e7824 */ /* 0x000fc800078e00ff */
[C---:B------:R-:W-:Y:S01]  /*0270*/  FFMA R8, R13.reuse, -1.5707962512969970703, R0 ;  /* 0xbfc90fda0d087823 */ /* 0x040fe20000000000 */
[----:B------:R-:W-:Y:S02]  /*0280*/  SHF.R.U32.HI R6, RZ, 0x5, R7 ;  /* 0x00000005ff067819 */ /* 0x000fe40000011607 */
[----:B------:R-:W-:Y:S01]  /*0290*/  LOP3.LUT R12, R12, 0x1f, RZ, 0xc0, !PT ;  /* 0x0000001f0c0c7812 */ /* 0x000fe200078ec0ff */
[C---:B------:R-:W-:Y:S01]  /*02a0*/  FFMA R8, R13.reuse, -7.5497894158615963534e-08, R8 ;  /* 0xb3a221680d087823 */ /* 0x040fe20000000008 */
[----:B------:R-:W-:Y:S01]  /*02b0*/  FSETP.EQ.OR P0, PT, |R0|, +INF , !P1 ;  /* 0x7f8000000000780b */ /* 0x000fe20004f02600 */
[----:B------:R-:W-:Y:S01]  /*02c0*/  IMAD R17, R6, -0x4, R1 ;  /* 0xfffffffc06117824 */ /* 0x000fe200078e0201 */
[----:B------:R-:W-:Y:S01]  /*02d0*/  LOP3.LUT R14, R14, 0x80000000, RZ, 0xfc, !PT ;  /* 0x800000000e0e7812 */ /* 0x000fe200078efcff */
[----:B------:R-:W-:Y:S01]  /*02e0*/  FFMA R13, R13, -5.3903029534742383927e-15, R8 ;  /* 0xa7c234c50d0d7823 */ /* 0x000fe20000000008 */
[----:B------:R-:W-:Y:S01]  /*02f0*/  SEL R15, R15, RZ, !P1 ;  /* 0x000000ff0f0f7207 */ /* 0x000fe20004800000 */
[----:B------:R-:W-:Y:S01]  /*0300*/  @P1 FMUL R13, RZ, R0 ;  /* 0x00000000ff0d1220 */ /* 0x000fe20000400000 */
[----:B------:R-:W-:Y:S01]  /*0310*/  IADD3 R16, PT, PT, -R12, 0x20, RZ ;  /* 0x000000200c107810 */ /* 0x000fe20007ffe1ff */
[----:B0-----:R-:W-:-:S06]  /*0320*/  UMOV UR4, URZ ;  /* 0x000000ff00047c82 */ /* 0x001fcc0008000000 */
.L_x_29:
[----:B------:R-:W-:Y:S01]  /*0330*/  BSSY.RECONVERGENT B0, `(.L_x_23) ;  /* 0x0000032000007945 */ /* 0x000fe20003800200 */
[----:B------:R-:W-:Y:S02]  /*0340*/  IMAD.MOV.U32 R21, RZ, RZ, R15 ;  /* 0x000000ffff157224 */ /* 0x000fe400078e000f */
[----:B------:R-:W-:Y:S01]  /*0350*/  IMAD.MOV.U32 R6, RZ, RZ, R13 ;  /* 0x000000ffff067224 */ /* 0x000fe200078e000d */
[----:B------:R-:W-:Y:S06]  /*0360*/  @P0 BRA `(.L_x_24) ;  /* 0x0000000000b80947 */ /* 0x000fec0003800000 */
[----:B------:R-:W-:Y:S01]  /*0370*/  IMAD.MOV.U32 R20, RZ, RZ, RZ ;  /* 0x000000ffff147224 */ /* 0x000fe200078e00ff */
[----:B------:R-:W0:Y:S01]  /*0380*/  LDCU.64 UR10, c[0x4][URZ] ;  /* 0x01000000ff0a77ac */ /* 0x000e220008000a00 */
[----:B------:R-:W-:Y:S01]  /*0390*/  IMAD.MOV.U32 R6, RZ, RZ, R1 ;  /* 0x000000ffff067224 */ /* 0x000fe200078e0001 */
[----:B------:R-:W-:Y:S01]  /*03a0*/  UMOV UR6, URZ ;  /* 0x000000ff00067c82 */ /* 0x000fe20008000000 */
[----:B------:R-:W-:-:S05]  /*03b0*/  UMOV UR5, URZ ;  /* 0x000000ff00057c82 */ /* 0x000fca0008000000 */
.L_x_25:
[----:B0-----:R-:W-:Y:S02]  /*03c0*/  IMAD.U32 R9, RZ, RZ, UR11 ;  /* 0x0000000bff097e24 */ /* 0x001fe4000f8e00ff */
[----:B------:R-:W-:-:S05]  /*03d0*/  IMAD.U32 R8, RZ, RZ, UR10 ;  /* 0x0000000aff087e24 */ /* 0x000fca000f8e00ff */
[----:B------:R-:W2:Y:S01]  /*03e0*/  LDG.E.CONSTANT R9, desc[UR8][R8.64] ;  /* 0x0000000808097981 */ /* 0x000ea2000c1e9900 */
[----:B------:R-:W-:Y:S02]  /*03f0*/  UIADD3 UR10, UP0, UPT, UR10, 0x4, URZ ;  /* 0x000000040a0a7890 */ /* 0x000fe4000ff1e0ff */
[----:B------:R-:W-:Y:S02]  /*0400*/  UIADD3 UR5, UPT, UPT, UR5, 0x1, URZ ;  /* 0x0000000105057890 */ /* 0x000fe4000fffe0ff */
[----:B------:R-:W-:Y:S02]  /*0410*/  UIADD3.X UR11, UPT, UPT, URZ, UR11, URZ, UP0, !UPT ;  /* 0x0000000bff0b7290 */ /* 0x000fe400087fe4ff */
[----:B------:R-:W-:Y:S01]  /*0420*/  UISETP.NE.AND UP0, UPT, UR5, 0x6, UPT ;  /* 0x000000060500788c */ /* 0x000fe2000bf05270 */
[----:B--2---:R-:W-:-:S03]  /*0430*/  IMAD.WIDE.U32 R18, R9, R14, RZ ;  /* 0x0000000e09127225 */ /* 0x004fc600078e00ff */
[----:B------:R-:W-:-:S04]  /*0440*/  IADD3 R7, P1, PT, R18, R20, RZ ;  /* 0x0000001412077210 */ /* 0x000fc80007f3e0ff */
[----:B------:R-:W-:Y:S01]  /*0450*/  IADD3.X R20, PT, PT, R19, UR6, RZ, P1, !PT ;  /* 0x0000000613147c10 */ /* 0x000fe20008ffe4ff */
[----:B------:R0:W-:Y:S02]  /*0460*/  STL [R6], R7 ;  /* 0x0000000706007387 */ /* 0x0001e40000100800 */
[----:B0-----:R-:W-:Y:S01]  /*0470*/  VIADD R6, R6, 0x4 ;  /* 0x0000000406067836 */ /* 0x001fe20000000000 */
[----:B------:R-:W-:Y:S06]  /*0480*/  BRA.U UP0, `(.L_x_25) ;  /* 0xfffffffd00cc7547 */ /* 0x000fec000b83ffff */
[----:B------:R-:W-:Y:S01]  /*0490*/  ISETP.NE.AND P1, PT, R12, RZ, PT ;  /* 0x000000ff0c00720c */ /* 0x000fe20003f25270 */
[----:B------:R0:W-:Y:S04]  /*04a0*/  STL [R1+0x18], R20 ;  /* 0x0000181401007387 */ /* 0x0001e80000100800 */
[----:B------:R-:W2:Y:S04]  /*04b0*/  LDL R7, [R17+0x18] ;  /* 0x0000180011077983 */ /* 0x000ea80000100800 */
[----:B------:R-:W3:Y:S04]  /*04c0*/  LDL R9, [R17+0x14] ;  /* 0x0000140011097983 */ /* 0x000ee80000100800 */
[----:B------:R-:W4:Y:S01]  /*04d0*/  @P1 LDL R21, [R17+0x10] ;  /* 0x0000100011151983 */ /* 0x000f220000100800 */
[----:B------:R-:W-:Y:S01]  /*04e0*/  UMOV UR6, 0x54442d19 ;  /* 0x54442d1900067882 */ /* 0x000fe20000000000 */
[----:B------:R-:W-:Y:S01]  /*04f0*/  UMOV UR7, 0x3bf921fb ;  /* 0x3bf921fb00077882 */ /* 0x000fe20000000000 */
[----:B--2---:R-:W-:-:S02]  /*0500*/  @P1 SHF.L.U32 R6, R7, R12, RZ ;  /* 0x0000000c07061219 */ /* 0x004fc400000006ff */
[----:B---3--:R-:W-:Y:S02]  /*0510*/  @P1 SHF.R.U32.HI R19, RZ, R16, R9 ;  /* 0x00000010ff131219 */ /* 0x008fe40000011609 */
[----:B------:R-:W-:Y:S02]  /*0520*/  @P1 SHF.L.U32 R8, R9, R12, RZ ;  /* 0x0000000c09081219 */ /* 0x000fe400000006ff */
[----:B----4-:R-:W-:Y:S01]  /*0530*/  @P1 SHF.R.U32.HI R21, RZ, R16, R21 ;  /* 0x00000010ff151219 */ /* 0x010fe20000011615 */
[----:B------:R-:W-:-:S04]  /*0540*/  @P1 IMAD.IADD R7, R6, 0x1, R19 ;  /* 0x0000000106071824 */ /* 0x000fc800078e0213 */
[----:B------:R-:W-:Y:S01]  /*0550*/  @P1 IMAD.IADD R9, R8, 0x1, R21 ;  /* 0x0000000108091824 */ /* 0x000fe200078e0215 */
[----:B------:R-:W-:-:S04]  /*0560*/  ISETP.GE.AND P1, PT, R0, RZ, PT ;  /* 0x000000ff0000720c */ /* 0x000fc80003f26270 */
[C---:B------:R-:W-:Y:S01]  /*0570*/  SHF.L.W.U32.HI R21, R9.reuse, 0x2, R7 ;  /* 0x0000000209157819 */ /* 0x040fe20000010e07 */
[----:B------:R-:W-:-:S03]  /*0580*/  IMAD.SHL.U32 R9, R9, 0x4, RZ ;  /* 0x0000000409097824 */ /* 0x000fc600078e00ff */
[----:B------:R-:W-:Y:S02]  /*0590*/  SHF.R.S32.HI R6, RZ, 0x1f, R21 ;  /* 0x0000001fff067819 */ /* 0x000fe40000011415 */
[----:B0-----:R-:W-:Y:S02]  /*05a0*/  LOP3.LUT R20, R21, R0, RZ, 0x3c, !PT ;  /* 0x0000000015147212 */ /* 0x001fe400078e3cff */
[C---:B------:R-:W-:Y:S02]  /*05b0*/  LOP3.LUT R8, R6.reuse, R9, RZ, 0x3c, !PT ;  /* 0x0000000906087212 */ /* 0x040fe400078e3cff */
[----:B------:R-:W-:Y:S02]  /*05c0*/  LOP3.LUT R9, R6, R21, RZ, 0x3c, !PT ;  /* 0x0000001506097212 */ /* 0x000fe400078e3cff */
[----:B------:R-:W-:Y:S02]  /*05d0*/  SHF.R.U32.HI R6, RZ, 0x1e, R7 ;  /* 0x0000001eff067819 */ /* 0x000fe40000011607 */
[----:B------:R-:W-:-:S02]  /*05e0*/  ISETP.GE.AND P2, PT, R20, RZ, PT ;  /* 0x000000ff1400720c */ /* 0x000fc40003f46270 */
[----:B------:R-:W0:Y:S01]  /*05f0*/  I2F.F64.S64 R8, R8 ;  /* 0x0000000800087312 */ /* 0x000e220000301c00 */
[----:B------:R-:W-:-:S05]  /*0600*/  LEA.HI R21, R21, R6, RZ, 0x1 ;  /* 0x0000000615157211 */ /* 0x000fca00078f08ff */
[----:B------:R-:W-:Y:S01]  /*0610*/  @!P1 IMAD.MOV R21, RZ, RZ, -R21 ;  /* 0x000000ffff159224 */ /* 0x000fe200078e0a15 */
[----:B0-----:R-:W-:-:S10]  /*0620*/  DMUL R18, R8, UR6 ;  /* 0x0000000608127c28 */ /* 0x001fd40008000000 */
[----:B------:R-:W0:Y:S02]  /*0630*/  F2F.F32.F64 R18, R18 ;  /* 0x0000001200127310 */ /* 0x000e240000301000 */
[----:B0-----:R-:W-:-:S07]  /*0640*/  FSEL R6, -R18, R18, !P2 ;  /* 0x0000001212067208 */ /* 0x001fce0005000100 */
.L_x_24:
[----:B------:R-:W-:Y:S05]  /*0650*/  BSYNC.RECONVERGENT B0 ;  /* 0x0000000000007941 */ /* 0x000fea0003800200 */
.L_x_23:
[----:B------:R-:W-:Y:S02]  /*0660*/  IMAD.MOV.U32 R18, RZ, RZ, 0x37cbac00 ;  /* 0x37cbac00ff127424 */ /* 0x000fe400078e00ff */
[----:B------:R-:W-:Y:S01]  /*0670*/  FMUL R7, R6, R6 ;  /* 0x0000000606077220 */ /* 0x000fe20000400000 */
[----:B------:R-:W-:Y:S01]  /*0680*/  LOP3.LUT R9, R21, 0x1, RZ, 0xc0, !PT ;  /* 0x0000000115097812 */ /* 0x000fe200078ec0ff */
[----:B------:R-:W-:Y:S01]  /*0690*/  IMAD.MOV.U32 R19, RZ, RZ, 0x3c0885e4 ;  /* 0x3c0885e4ff137424 */ /* 0x000fe200078e00ff */
[----:B------:R-:W-:Y:S01]  /*06a0*/  BSSY.RECONVERGENT B0, `(.L_x_26) ;  /* 0x000003b000007945 */ /* 0x000fe20003800200 */
[----:B------:R-:W-:Y:S01]  /*06b0*/  FFMA R8, R7, R18, -0.0013887860113754868507 ;  /* 0xbab607ed07087423 */ /* 0x000fe20000000012 */
[----:B------:R-:W-:Y:S01]  /*06c0*/  ISETP.NE.U32.AND P1, PT, R9, 0x1, PT ;  /* 0x000000010900780c */ /* 0x000fe20003f25070 */
[----:B------:R-:W-:Y:S02]  /*06d0*/  VIADD R9, R21, 0x1 ;  /* 0x0000000115097836 */ /* 0x000fe40000000000 */
[----:B------:R-:W-:Y:S01]  /*06e0*/  IMAD.MOV.U32 R20, RZ, RZ, 0x3e2aaaa8 ;  /* 0x3e2aaaa8ff147424 */ /* 0x000fe200078e00ff */
[----:B------:R-:W-:Y:S01]  /*06f0*/  FSEL R8, R8, -0.00019574658654164522886, P1 ;  /* 0xb94d415308087808 */ /* 0x000fe20000800000 */
[----:B------:R-:W-:Y:S01]  /*0700*/  IMAD.MOV.U32 R25, RZ, RZ, R15 ;  /* 0x000000ffff197224 */ /* 0x000fe200078e000f */
[----:B------:R-:W-:-:S02]  /*0710*/  FSEL R22, R19, 0.041666727513074874878, !P1 ;  /* 0x3d2aaabb13167808 */ /* 0x000fc40004800000 */
[----:B------:R-:W-:Y:S02]  /*0720*/  LOP3.LUT P2, RZ, R9, 0x2, RZ, 0xc0, !PT ;  /* 0x0000000209ff7812 */ /* 0x000fe4000784c0ff */
[----:B------:R-:W-:Y:S01]  /*0730*/  FSEL R21, R6, 1, !P1 ;  /* 0x3f80000006157808 */ /* 0x000fe20004800000 */
[C---:B------:R-:W-:Y:S01]  /*0740*/  FFMA R8, R7.reuse, R8, R22 ;  /* 0x0000000807087223 */ /* 0x040fe20000000016 */
[----:B------:R-:W-:Y:S01]  /*0750*/  FSEL R9, -R20, -0.4999999701976776123, !P1 ;  /* 0xbeffffff14097808 */ /* 0x000fe20004800100 */
[----:B------:R-:W-:Y:S02]  /*0760*/  IMAD.MOV.U32 R22, RZ, RZ, R13 ;  /* 0x000000ffff167224 */ /* 0x000fe400078e000d */
[C---:B------:R-:W-:Y:S02]  /*0770*/  FFMA R6, R7.reuse, R21, RZ ;  /* 0x0000001507067223 */ /* 0x040fe400000000ff */
[----:B------:R-:W-:-:S04]  /*0780*/  FFMA R8, R7, R8, R9 ;  /* 0x0000000807087223 */ /* 0x000fc80000000009 */
[----:B------:R-:W-:-:S04]  /*0790*/  FFMA R21, R6, R8, R21 ;  /* 0x0000000806157223 */ /* 0x000fc80000000015 */
[----:B------:R-:W-:Y:S01]  /*07a0*/  @P2 FADD R21, RZ, -R21 ;  /* 0x80000015ff152221 */ /* 0x000fe20000000000 */
[----:B------:R-:W-:Y:S06]  /*07b0*/  @P0 BRA `(.L_x_27) ;  /* 0x0000000000a40947 */ /* 0x000fec0003800000 */
[----:B------:R-:W-:Y:S01]  /*07c0*/  CS2R R22, SRZ ;  /* 0x0000000000167805 */ /* 0x000fe2000001ff00 */
[----:B------:R-:W-:-:S06]  /*07d0*/  UMOV UR5, URZ ;  /* 0x000000ff00057c82 */ /* 0x000fcc0008000000 */
.L_x_28:
[----:B0-----:R-:W0:Y:S02]  /*07e0*/  LDC.64 R6, c[0x4][RZ] ;  /* 0x01000000ff067b82 */ /* 0x001e240000000a00 */
[----:B0-----:R-:W-:-:S06]  /*07f0*/  IMAD.WIDE.U32 R6, R23, 0x4, R6 ;  /* 0x0000000417067825 */ /* 0x001fcc00078e0006 */
[----:B------:R-:W2:Y:S01]  /*0800*/  LDG.E.CONSTANT R7, desc[UR8][R6.64] ;  /* 0x0000000806077981 */ /* 0x000ea2000c1e9900 */
[C---:B------:R-:W-:Y:S02]  /*0810*/  IMAD R24, R23.reuse, 0x4, R1 ;  /* 0x0000000417187824 */ /* 0x040fe400078e0201 */
[----:B------:R-:W-:-:S05]  /*0820*/  VIADD R23, R23, 0x1 ;  /* 0x0000000117177836 */ /* 0x000fca0000000000 */
[----:B------:R-:W-:Y:S01]  /*0830*/  ISETP.NE.AND P1, PT, R23, 0x6, PT ;  /* 0x000000061700780c */ /* 0x000fe20003f25270 */
[----:B--2---:R-:W-:-:S03]  /*0840*/  IMAD.WIDE.U32 R8, R7, R14, RZ ;  /* 0x0000000e07087225 */ /* 0x004fc600078e00ff */
[----:B------:R-:W-:-:S04]  /*0850*/  IADD3 R25, P2, PT, R8, R22, RZ ;  /* 0x0000001608197210 */ /* 0x000fc80007f5e0ff */
[----:B------:R-:W-:Y:S01]  /*0860*/  IADD3.X R22, PT, PT, R9, UR5, RZ, P2, !PT ;  /* 0x0000000509167c10 */ /* 0x000fe200097fe4ff */
[----:B------:R0:W-:Y:S04]  /*0870*/  STL [R24], R25 ;  /* 0x0000001918007387 */ /* 0x0001e80000100800 */
[----:B------:R-:W-:Y:S05]  /*0880*/  @P1 BRA `(.L_x_28) ;  /* 0xfffffffc00d41947 */ /* 0x000fea000383ffff */
[----:B------:R-:W-:Y:S01]  /*0890*/  ISETP.NE.AND P1, PT, R12, RZ, PT ;  /* 0x000000ff0c00720c */ /* 0x000fe20003f25270 */
[----:B------:R1:W-:Y:S04]  /*08a0*/  STL [R1+0x18], R22 ;  /* 0x0000181601007387 */ /* 0x0003e80000100800 */
[----:B------:R-:W2:Y:S04]  /*08b0*/  LDL R23, [R17+0x18] ;  /* 0x0000180011177983 */ /* 0x000ea80000100800 */
[----:B------:R-:W3:Y:S04]  /*08c0*/  LDL R7, [R17+0x14] ;  /* 0x0000140011077983 */ /* 0x000ee80000100800 */
[----:B0-----:R-:W4:Y:S01]  /*08d0*/  @P1 LDL R25, [R17+0x10] ;  /* 0x0000100011191983 */ /* 0x001f220000100800 */
[----:B------:R-:W-:Y:S01]  /*08e0*/  UMOV UR6, 0x54442d19 ;  /* 0x54442d1900067882 */ /* 0x000fe20000000000 */
[----:B------:R-:W-:Y:S01]  /*08f0*/  UMOV UR7, 0x3bf921fb ;  /* 0x3bf921fb00077882 */ /* 0x000fe20000000000 */
[----:B------:R-:W-:-:S02]  /*0900*/  ISETP.GE.AND P2, PT, R0, RZ, PT ;  /* 0x000000ff0000720c */ /* 0x000fc40003f46270 */
[----:B--2---:R-:W-:Y:S02]  /*0910*/  @P1 SHF.L.U32 R6, R23, R12, RZ ;  /* 0x0000000c17061219 */ /* 0x004fe400000006ff */
[----:B---3--:R-:W-:Y:S02]  /*0920*/  @P1 SHF.R.U32.HI R9, RZ, R16, R7 ;  /* 0x00000010ff091219 */ /* 0x008fe40000011607 */
[----:B------:R-:W-:Y:S02]  /*0930*/  @P1 SHF.L.U32 R8, R7, R12, RZ ;  /* 0x0000000c07081219 */ /* 0x000fe400000006ff */
[----:B----4-:R-:W-:Y:S01]  /*0940*/  @P1 SHF.R.U32.HI R25, RZ, R16, R25 ;  /* 0x00000010ff191219 */ /* 0x010fe20000011619 */
[----:B------:R-:W-:-:S04]  /*0950*/  @P1 IMAD.IADD R23, R6, 0x1, R9 ;  /* 0x0000000106171824 */ /* 0x000fc800078e0209 */
[----:B------:R-:W-:Y:S01]  /*0960*/  @P1 IMAD.IADD R7, R8, 0x1, R25 ;  /* 0x0000000108071824 */ /* 0x000fe200078e0219 */
[----:B-1----:R-:W-:-:S04]  /*0970*/  SHF.R.U32.HI R22, RZ, 0x1e, R23 ;  /* 0x0000001eff167819 */ /* 0x002fc80000011617 */
[C---:B------:R-:W-:Y:S01]  /*0980*/  SHF.L.W.U32.HI R25, R7.reuse, 0x2, R23 ;  /* 0x0000000207197819 */ /* 0x040fe20000010e17 */
[----:B------:R-:W-:-:S03]  /*0990*/  IMAD.SHL.U32 R7, R7, 0x4, RZ ;  /* 0x0000000407077824 */ /* 0x000fc600078e00ff */
[----:B------:R-:W-:Y:S02]  /*09a0*/  SHF.R.S32.HI R8, RZ, 0x1f, R25 ;  /* 0x0000001fff087819 */ /* 0x000fe40000011419 */
[C---:B------:R-:W-:Y:S02]  /*09b0*/  LOP3.LUT R24, R25.reuse, R0, RZ, 0x3c, !PT ;  /* 0x0000000019187212 */ /* 0x040fe400078e3cff */
[C---:B------:R-:W-:Y:S02]  /*09c0*/  LOP3.LUT R6, R8.reuse, R7, RZ, 0x3c, !PT ;  /* 0x0000000708067212 */ /* 0x040fe400078e3cff */
[----:B------:R-:W-:Y:S02]  /*09d0*/  LOP3.LUT R7, R8, R25, RZ, 0x3c, !PT ;  /* 0x0000001908077212 */ /* 0x000fe400078e3cff */
[----:B------:R-:W-:Y:S02]  /*09e0*/  LEA.HI R25, R25, R22, RZ, 0x1 ;  /* 0x0000001619197211 */ /* 0x000fe400078f08ff */
[----:B------:R-:W-:-:S02]  /*09f0*/  ISETP.GE.AND P1, PT, R24, RZ, PT ;  /* 0x000000ff1800720c */ /* 0x000fc40003f26270 */
[----:B------:R-:W0:Y:S01]  /*0a00*/  I2F.F64.S64 R6, R6 ;  /* 0x0000000600067312 */ /* 0x000e220000301c00 */
[----:B------:R-:W-:Y:S01]  /*0a10*/  @!P2 IMAD.MOV R25, RZ, RZ, -R25 ;  /* 0x000000ffff19a224 */ /* 0x000fe200078e0a19 */
[----:B0-----:R-:W-:-:S10]  /*0a20*/  DMUL R8, R6, UR6 ;  /* 0x0000000606087c28 */ /* 0x001fd40008000000 */
[----:B------:R-:W0:Y:S02]  /*0a30*/  F2F.F32.F64 R8, R8 ;  /* 0x0000000800087310 */ /* 0x000e240000301000 */
[----:B0-----:R-:W-:-:S07]  /*0a40*/  FSEL R22, -R8, R8, !P1 ;  /* 0x0000000808167208 */ /* 0x001fce0004800100 */
.L_x_27:
[----:B------:R-:W-:Y:S05]  /*0a50*/  BSYNC.RECONVERGENT B0 ;  /* 0x0000000000007941 */ /* 0x000fea0003800200 */
.L_x_26:
[----:B------:R-:W-:Y:S01]  /*0a60*/  FMUL R7, R22, R22 ;  /* 0x0000001616077220 */ /* 0x000fe20000400000 */
[C---:B------:R-:W-:Y:S01]  /*0a70*/  LOP3.LUT R6, R25.reuse, 0x1, RZ, 0xc0, !PT ;  /* 0x0000000119067812 */ /* 0x040fe200078ec0ff */
[----:B------:R-:W-:Y:S01]  /*0a80*/  UIADD3 UR4, UPT, UPT, UR4, 0x1, URZ ;  /* 0x0000000104047890 */ /* 0x000fe2000fffe0ff */
[----:B------:R-:W-:Y:S01]  /*0a90*/  LOP3.LUT P2, RZ, R25, 0x2, RZ, 0xc0, !PT ;  /* 0x0000000219ff7812 */ /* 0x000fe2000784c0ff */
[----:B------:R-:W-:Y:S01]  /*0aa0*/  FFMA R18, R7, R18, -0.0013887860113754868507 ;  /* 0xbab607ed07127423 */ /* 0x000fe20000000012 */
[----:B------:R-:W-:Y:S01]  /*0ab0*/  ISETP.NE.U32.AND P1, PT, R6, 0x1, PT ;  /* 0x000000010600780c */ /* 0x000fe20003f25070 */
[----:B------:R-:W-:-:S03]  /*0ac0*/  UISETP.NE.AND UP0, UPT, UR4, 0x64, UPT ;  /* 0x000000640400788c */ /* 0x000fc6000bf05270 */
[----:B------:R-:W-:Y:S02]  /*0ad0*/  FSEL R8, R19, 0.041666727513074874878, P1 ;  /* 0x3d2aaabb13087808 */ /* 0x000fe40000800000 */
[----:B------:R-:W-:Y:S02]  /*0ae0*/  FSEL R18, R18, -0.00019574658654164522886, !P1 ;  /* 0xb94d415312127808 */ /* 0x000fe40004800000 */
[----:B------:R-:W-:Y:S02]  /*0af0*/  FSEL R6, R22, 1, P1 ;  /* 0x3f80000016067808 */ /* 0x000fe40000800000 */
[----:B------:R-:W-:Y:S01]  /*0b00*/  FSEL R19, -R20, -0.4999999701976776123, P1 ;  /* 0xbeffffff14137808 */ /* 0x000fe20000800100 */
[C---:B------:R-:W-:Y:S02]  /*0b10*/  FFMA R8, R7.reuse, R18, R8 ;  /* 0x0000001207087223 */ /* 0x040fe40000000008 */
[C---:B------:R-:W-:Y:S02]  /*0b20*/  FFMA R9, R7.reuse, R6, RZ ;  /* 0x0000000607097223 */ /* 0x040fe400000000ff */
[----:B------:R-:W-:-:S04]  /*0b30*/  FFMA R8, R7, R8, R19 ;  /* 0x0000000807087223 */ /* 0x000fc80000000013 */
[----:B------:R-:W-:-:S04]  /*0b40*/  FFMA R6, R9, R8, R6 ;  /* 0x0000000809067223 */ /* 0x000fc80000000006 */
[----:B------:R-:W-:-:S04]  /*0b50*/  @P2 FADD R6, RZ, -R6 ;  /* 0x80000006ff062221 */ /* 0x000fc80000000000 */
[C---:B-----5:R-:W-:Y:S01]  /*0b60*/  FMUL R8, R6.reuse, R11 ;  /* 0x0000000b06087220 */ /* 0x060fe20000400000 */
[----:B------:R-:W-:-:S03]  /*0b70*/  FMUL R6, R6, R10 ;  /* 0x0000000a06067220 */ /* 0x000fc60000400000 */
[C---:B------:R-:W-:Y:S01]  /*0b80*/  FFMA R10, R21.reuse, R10, -R8 ;  /* 0x0000000a150a7223 */ /* 0x040fe20000000808 */
[----:B------:R-:W-:Y:S01]  /*0b90*/  FFMA R11, R21, R11, R6 ;  /* 0x0000000b150b7223 */ /* 0x000fe20000000006 */
[----:B------:R-:W-:Y:S06]  /*0ba0*/  BRA.U UP0, `(.L_x_29) ;  /* 0xfffffff500e07547 */ /* 0x000fec000b83ffff */
[----:B------:R-:W-:Y:S04]  /*0bb0*/  STG.E desc[UR8][R4.64], R10 ;  /* 0x0000000a04007986 */ /* 0x000fe8000c101908 */
[----:B------:R-:W-:Y:S01]  /*0bc0*/  STG.E desc[UR8][R2.64], R11 ;  /* 0x0000000b02007986 */ /* 0x000fe2000c101908 */
[----:B------:R-:W-:Y:S05]  /*0bd0*/  EXIT ;  /* 0x000000000000794d */ /* 0x000fea0003800000 */
        .weak           $__internal_1_$__cuda_sm3x_div_rn_noftz_f32_slowpath
        .type           $__internal_1_$__cuda_sm3x_div_rn_noftz_f32_slowpath,@function
        .size           $__internal_1_$__cuda_sm3x_div_rn_noftz_f32_slowpath,(.L_x_51 - $__internal_1_$__cuda_sm3x_div_rn_noftz_f32_slowpath)
$__internal_1_$__cuda_sm3x_div_rn_noftz_f32_slowpath:
[--C-:B------:R-:W-:Y:S01]  /*0be0*/  SHF.R.U32.HI R5, RZ, 0x17, R3.reuse ;  /* 0x00000017ff057819 */ /* 0x100fe20000011603 */
[----:B------:R-:W-:Y:S01]  /*0bf0*/  BSSY.RECONVERGENT B1, `(.L_x_30) ;  /* 0x0000064000017945 */ /* 0x000fe20003800200 */
[--C-:B------:R-:W-:Y:S01]  /*0c00*/  SHF.R.U32.HI R0, RZ, 0x17, R2.reuse ;  /* 0x00000017ff007819 */ /* 0x100fe20000011602 */
[----:B------:R-:W-:Y:S01]  /*0c10*/  IMAD.MOV.U32 R7, RZ, RZ, R2 ;  /* 0x000000ffff077224 */ /* 0x000fe200078e0002 */
[----:B------:R-:W-:Y:S01]  /*0c20*/  LOP3.LUT R5, R5, 0xff, RZ, 0xc0, !PT ;  /* 0x000000ff05057812 */ /* 0x000fe200078ec0ff */
[----:B------:R-:W-:Y:S01]  /*0c30*/  IMAD.MOV.U32 R8, RZ, RZ, R3 ;  /* 0x000000ffff087224 */ /* 0x000fe200078e0003 */
[----:B------:R-:W-:-:S03]  /*0c40*/  LOP3.LUT R0, R0, 0xff, RZ, 0xc0, !PT ;  /* 0x000000ff00007812 */ /* 0x000fc600078ec0ff */
[----:B------:R-:W-:Y:S02]  /*0c50*/  VIADD R11, R5, 0xffffffff ;  /* 0xffffffff050b7836 */ /* 0x000fe40000000000 */
[----:B------:R-:W-:-:S03]  /*0c60*/  VIADD R10, R0, 0xffffffff ;  /* 0xffffffff000a7836 */ /* 0x000fc60000000000 */
        /* <DEDUP_REMOVED lines=25> */
[----:B------:R-:W-:Y:S02]  /*0e00*/  @!P1 FFMA R8, R3, 1.84467440737095516160e+19, RZ ;  /* 0x5f80000003089823 */ /* 0x000fe400000000ff */
[----:B------:R-:W-:-:S07]  /*0e10*/  @!P1 VIADD R9, R9, 0x40 ;  /* 0x0000004009099836 */ /* 0x000fce0000000000 */
.L_x_31:
[----:B------:R-:W-:Y:S01]  /*0e20*/  LEA R3, R5, 0xc0800000, 0x17 ;  /* 0xc080000005037811 */ /* 0x000fe200078eb8ff */
[----:B------:R-:W-:Y:S01]  /*0e30*/  VIADD R2, R0, 0xffffff81 ;  /* 0xffffff8100027836 */ /* 0x000fe20000000000 */
[----:B------:R-:W-:Y:S03]  /*0e40*/  BSSY.RECONVERGENT B2, `(.L_x_36) ;  /* 0x0000035000027945 */ /* 0x000fe60003800200 */
[----:B------:R-:W-:Y:S02]  /*0e50*/  IMAD.IADD R3, R8, 0x1, -R3 ;  /* 0x0000000108037824 */ /* 0x000fe400078e0a03 */
[----:B------:R-:W-:Y:S02]  /*0e60*/  IMAD R0, R2, -0x800000, R7 ;  /* 0xff80000002007824 */ /* 0x000fe400078e0207 */
[----:B------:R-:W0:Y:S01]  /*0e70*/  MUFU.RCP R8, R3 ;  /* 0x0000000300087308 */ /* 0x000e220000001000 */
[----:B------:R-:W-:-:S04]  /*0e80*/  FADD.FTZ R11, -R3, -RZ ;  /* 0x800000ff030b7221 */ /* 0x000fc80000010100 */
[----:B0-----:R-:W-:-:S04]  /*0e90*/  FFMA R13, R8, R11, 1 ;  /* 0x3f800000080d7423 */ /* 0x001fc8000000000b */
[----:B------:R-:W-:-:S04]  /*0ea0*/  FFMA R10, R8, R13, R8 ;  /* 0x0000000d080a7223 */ /* 0x000fc80000000008 */
[----:B------:R-:W-:-:S04]  /*0eb0*/  FFMA R7, R0, R10, RZ ;  /* 0x0000000a00077223 */ /* 0x000fc800000000ff */
[----:B------:R-:W-:-:S04]  /*0ec0*/  FFMA R8, R11, R7, R0 ;  /* 0x000000070b087223 */ /* 0x000fc80000000000 */
[----:B------:R-:W-:Y:S01]  /*0ed0*/  FFMA R7, R10, R8, R7 ;  /* 0x000000080a077223 */ /* 0x000fe20000000007 */
[----:B------:R-:W-:-:S03]  /*0ee0*/  IADD3 R8, PT, PT, R2, 0x7f, -R5 ;  /* 0x0000007f02087810 */ /* 0x000fc60007ffe805 */
[----:B------:R-:W-:Y:S02]  /*0ef0*/  FFMA R12, R11, R7, R0 ;  /* 0x000000070b0c7223 */ /* 0x000fe40000000000 */
[----:B------:R-:W-:Y:S02]  /*0f00*/  IMAD.IADD R9, R8, 0x1, R9 ;  /* 0x0000000108097824 */ /* 0x000fe400078e0209 */
[----:B------:R-:W-:-:S05]  /*0f10*/  FFMA R0, R10, R12, R7 ;  /* 0x0000000c0a007223 */ /* 0x000fca0000000007 */
[----:B------:R-:W-:-:S04]  /*0f20*/  SHF.R.U32.HI R2, RZ, 0x17, R0 ;  /* 0x00000017ff027819 */ /* 0x000fc80000011600 */
[----:B------:R-:W-:-:S05]  /*0f30*/  LOP3.LUT R2, R2, 0xff, RZ, 0xc0, !PT ;  /* 0x000000ff02027812 */ /* 0x000fca00078ec0ff */
[----:B------:R-:W-:-:S04]  /*0f40*/  IMAD.IADD R11, R2, 0x1, R9 ;  /* 0x00000001020b7824 */ /* 0x000fc800078e0209 */
        /* <DEDUP_REMOVED lines=11> */
[C---:B------:R-:W-:Y:S02]  /*1000*/  VIADD R8, R11.reuse, 0x20 ;  /* 0x000000200b087836 */ /* 0x040fe40000000000 */
[-CC-:B------:R-:W-:Y:S01]  /*1010*/  FFMA.RM R3, R10, R12.reuse, R7.reuse ;  /* 0x0000000c0a037223 */ /* 0x180fe20000004007 */
[C---:B------:R-:W-:Y:S02]  /*1020*/  ISETP.NE.AND P2, PT, R11.reuse, RZ, PT ;  /* 0x000000ff0b00720c */ /* 0x040fe40003f45270 */
[----:B------:R-:W-:Y:S01]  /*1030*/  LOP3.LUT R5, R2, 0x7fffff, RZ, 0xc0, !PT ;  /* 0x007fffff02057812 */ /* 0x000fe200078ec0ff */
[----:B------:R-:W-:Y:S01]  /*1040*/  FFMA.RP R2, R10, R12, R7 ;  /* 0x0000000c0a027223 */ /* 0x000fe20000008007 */
[----:B------:R-:W-:Y:S01]  /*1050*/  IMAD.MOV R7, RZ, RZ, -R11 ;  /* 0x000000ffff077224 */ /* 0x000fe200078e0a0b */
[----:B------:R-:W-:Y:S02]  /*1060*/  ISETP.NE.AND P1, PT, R11, RZ, PT ;  /* 0x000000ff0b00720c */ /* 0x000fe40003f25270 */
[----:B------:R-:W-:-:S02]  /*1070*/  LOP3.LUT R5, R5, 0x800000, RZ, 0xfc, !PT ;  /* 0x0080000005057812 */ /* 0x000fc400078efcff */
[----:B------:R-:W-:Y:S02]  /*1080*/  FSETP.NEU.FTZ.AND P0, PT, R2, R3, PT ;  /* 0x000000030200720b */ /* 0x000fe40003f1d000 */
[----:B------:R-:W-:Y:S02]  /*1090*/  SHF.L.U32 R8, R5, R8, RZ ;  /* 0x0000000805087219 */ /* 0x000fe400000006ff */
[----:B------:R-:W-:Y:S02]  /*10a0*/  SEL R2, R7, RZ, P2 ;  /* 0x000000ff07027207 */ /* 0x000fe40001000000 */
[----:B------:R-:W-:Y:S02]  /*10b0*/  ISETP.NE.AND P1, PT, R8, RZ, P1 ;  /* 0x000000ff0800720c */ /* 0x000fe40000f25270 */
[----:B------:R-:W-:Y:S02]  /*10c0*/  SHF.R.U32.HI R2, RZ, R2, R5 ;  /* 0x00000002ff027219 */ /* 0x000fe40000011605 */
[----:B------:R-:W-:-:S02]  /*10d0*/  PLOP3.LUT P0, PT, P0, P1, PT, 0xf8, 0x8f ;  /* 0x00000000008f781c */ /* 0x000fc40000703f70 */
[----:B------:R-:W-:Y:S02]  /*10e0*/  SHF.R.U32.HI R8, RZ, 0x1, R2 ;  /* 0x00000001ff087819 */ /* 0x000fe40000011602 */
[----:B------:R-:W-:-:S04]  /*10f0*/  SEL R3, RZ, 0x1, !P0 ;  /* 0x00000001ff037807 */ /* 0x000fc80004000000 */
[----:B------:R-:W-:-:S04]  /*1100*/  LOP3.LUT R3, R3, 0x1, R8, 0xf8, !PT ;  /* 0x0000000103037812 */ /* 0x000fc800078ef808 */
[----:B------:R-:W-:-:S05]  /*1110*/  LOP3.LUT R3, R3, R2, RZ, 0xc0, !PT ;  /* 0x0000000203037212 */ /* 0x000fca00078ec0ff */
[----:B------:R-:W-:-:S05]  /*1120*/  IMAD.IADD R3, R8, 0x1, R3 ;  /* 0x0000000108037824 */ /* 0x000fca00078e0203 */
[----:B------:R-:W-:Y:S01]  /*1130*/  LOP3.LUT R0, R3, R0, RZ, 0xfc, !PT ;  /* 0x0000000003007212 */ /* 0x000fe200078efcff */
[----:B------:R-:W-:Y:S06]  /*1140*/  BRA `(.L_x_39) ;  /* 0x0000000000107947 */ /* 0x000fec0003800000 */
.L_x_38:
[----:B------:R-:W-:-:S04]  /*1150*/  LOP3.LUT R0, R0, 0x80000000, RZ, 0xc0, !PT ;  /* 0x8000000000007812 */ /* 0x000fc800078ec0ff */
[----:B------:R-:W-:Y:S01]  /*1160*/  LOP3.LUT R0, R0, 0x7f800000, RZ, 0xfc, !PT ;  /* 0x7f80000000007812 */ /* 0x000fe200078efcff */
[----:B------:R-:W-:Y:S06]  /*1170*/  BRA `(.L_x_39) ;  /* 0x0000000000047947 */ /* 0x000fec0003800000 */
.L_x_37:
[----:B------:R-:W-:-:S07]  /*1180*/  IMAD R0, R9, 0x800000, R0 ;  /* 0x0080000009007824 */ /* 0x000fce00078e0200 */
.L_x_39:
[----:B------:R-:W-:Y:S05]  /*1190*/  BSYNC.RECONVERGENT B2 ;  /* 0x0000000000027941 */ /* 0x000fea0003800200 */
.L_x_36:
[----:B------:R-:W-:Y:S05]  /*11a0*/  BRA `(.L_x_40) ;  /* 0x0000000000207947 */ /* 0x000fea0003800000 */
.L_x_35:
[----:B------:R-:W-:-:S04]  /*11b0*/  LOP3.LUT R0, R8, 0x80000000, R7, 0x48, !PT ;  /* 0x8000000008007812 */ /* 0x000fc800078e4807 */
[----:B------:R-:W-:Y:S01]  /*11c0*/  LOP3.LUT R0, R0, 0x7f800000, RZ, 0xfc, !PT ;  /* 0x7f80000000007812 */ /* 0x000fe200078efcff */
[----:B------:R-:W-:Y:S06]  /*11d0*/  BRA `(.L_x_40) ;  /* 0x0000000000147947 */ /* 0x000fec0003800000 */
.L_x_34:
[----:B------:R-:W-:Y:S01]  /*11e0*/  LOP3.LUT R0, R8, 0x80000000, R7, 0x48, !PT ;  /* 0x8000000008007812 */ /* 0x000fe200078e4807 */
[----:B------:R-:W-:Y:S06]  /*11f0*/  BRA `(.L_x_40) ;  /* 0x00000000000c7947 */ /* 0x000fec0003800000 */
.L_x_33:
[----:B------:R-:W0:Y:S01]  /*1200*/  MUFU.RSQ R0, -QNAN ;  /* 0xffc0000000007908 */ /* 0x000e220000001400 */
[----:B------:R-:W-:Y:S05]  /*1210*/  BRA `(.L_x_40) ;  /* 0x0000000000047947 */ /* 0x000fea0003800000 */
.L_x_32:
[----:B------:R-:W-:-:S07]  /*1220*/  FADD.FTZ R0, R2, R3 ;  /* 0x0000000302007221 */ /* 0x000fce0000010000 */
.L_x_40:
[----:B------:R-:W-:Y:S05]  /*1230*/  BSYNC.RECONVERGENT B1 ;  /* 0x0000000000017941 */ /* 0x000fea0003800200 */
.L_x_30:
[----:B------:R-:W-:-:S04]  /*1240*/  IMAD.MOV.U32 R5, RZ, RZ, 0x0 ;  /* 0x00000000ff057424 */ /* 0x000fc800078e00ff */
[----:B0-----:R-:W-:Y:S05]  /*1250*/  RET.REL.NODEC R4 `(_Z15fft_like_kernelPfS_i) ;  /* 0xffffffec04687950 */ /* 0x001fea0003c3ffff */
.L_x_41:
        /* <DEDUP_REMOVED lines=10> */
.L_x_51:


//--------------------- .text._Z25vector_dot_product_kernelPKfS0_Pfi --------------------------
	.section	.text._Z25vector_dot_product_kernelPKfS0_Pfi,"ax",@progbits
	.align	128
        .global         _Z25vector_dot_product_kernelPKfS0_Pfi
        .type           _Z25vector_dot_product_kernelPKfS0_Pfi,@function
        .size           _Z25vector_dot_product_kernelPKfS0_Pfi,(.L_x_54 - _Z25vector_dot_product_kernelPKfS0_Pfi)
        .other          _Z25vector_dot_product_kernelPKfS0_Pfi,@"STO_CUDA_ENTRY STV_DEFAULT"
_Z25vector_dot_product_kernelPKfS0_Pfi:
.text._Z25vector_dot_product_kernelPKfS0_Pfi:
[----:B------:R-:W-:Y:S01]  /*0000*/  LDC R1, c[0x0][0x37c] ;  /* 0x0000df00ff017b82 */ /* 0x000fe20000000800 */
[----:B------:R-:W0:Y:S07]  /*0010*/  S2R R9, SR_TID.X ;  /* 0x0000000000097919 */ /* 0x000e2e0000002100 */
[----:B------:R-:W0:Y:S01]  /*0020*/  S2UR UR4, SR_CTAID.X ;  /* 0x00000000000479c3 */ /* 0x000e220000002500 */
[----:B------:R-:W1:Y:S01]  /*0030*/  LDCU UR5, c[0x0][0x398] ;  /* 0x00007300ff0577ac */ /* 0x000e620008000800 */
[----:B------:R-:W2:Y:S06]  /*0040*/  LDCU.64 UR6, c[0x0][0x358] ;  /* 0x00006b00ff0677ac */ /* 0x000eac0008000a00 */
[----:B------:R-:W0:Y:S08]  /*0050*/  LDC R0, c[0x0][0x360] ;  /* 0x0000d800ff007b82 */ /* 0x000e300000000800 */
[----:B------:R-:W3:Y:S08]  /*0060*/  LDC.64 R2, c[0x0][0x380] ;  /* 0x0000e000ff027b82 */ /* 0x000ef00000000a00 */
[----:B------:R-:W4:Y:S01]  /*0070*/  LDC.64 R4, c[0x0][0x388] ;  /* 0x0000e200ff047b82 */ /* 0x000f220000000a00 */
[----:B0-----:R-:W-:-:S05]  /*0080*/  IMAD R7, R0, UR4, R9 ;  /* 0x0000000400077c24 */ /* 0x001fca000f8e0209 */
[----:B-1----:R-:W-:-:S13]  /*0090*/  ISETP.GE.AND P1, PT, R7, UR5, PT ;  /* 0x0000000507007c0c */ /* 0x002fda000bf26270 */
[----:B---3--:R-:W-:-:S04]  /*00a0*/  @!P1 IMAD.WIDE R2, R7, 0x4, R2 ;  /* 0x0000000407029825 */ /* 0x008fc800078e0202 */
[----:B----4-:R-:W-:Y:S02]  /*00b0*/  @!P1 IMAD.WIDE R4, R7, 0x4, R4 ;  /* 0x0000000407049825 */ /* 0x010fe400078e0204 */
[----:B--2---:R-:W2:Y:S04]  /*00c0*/  @!P1 LDG.E R2, desc[UR6][R2.64] ;  /* 0x0000000602029981 */ /* 0x004ea8000c1e1900 */
[----:B------:R-:W2:Y:S01]  /*00d0*/  @!P1 LDG.E R5, desc[UR6][R4.64] ;  /* 0x0000000604059981 */ /* 0x000ea2000c1e1900 */
[----:B------:R-:W0:Y:S01]  /*00e0*/  S2UR UR5, SR_CgaCtaId ;  /* 0x00000000000579c3 */ /* 0x000e220000008800 */
[----:B------:R-:W-:Y:S01]  /*00f0*/  UMOV UR4, 0x400 ;  /* 0x0000040000047882 */ /* 0x000fe20000000000 */
[----:B------:R-:W-:Y:S01]  /*0100*/  ISETP.GE.U32.AND P0, PT, R0, 0x2, PT ;  /* 0x000000020000780c */ /* 0x000fe20003f06070 */
[----:B------:R-:W-:Y:S01]  /*0110*/  IMAD.MOV.U32 R6, RZ, RZ, RZ ;  /* 0x000000ffff067224 */ /* 0x000fe200078e00ff */
[----:B0-----:R-:W-:-:S06]  /*0120*/  ULEA UR4, UR5, UR4, 0x18 ;  /* 0x0000000405047291 */ /* 0x001fcc000f8ec0ff */
[C---:B------:R-:W-:Y:S01]  /*0130*/  LEA R7, R9.reuse, UR4, 0x2 ;  /* 0x0000000409077c11 */ /* 0x040fe2000f8e10ff */
[----:B--2---:R-:W-:Y:S01]  /*0140*/  @!P1 FMUL R6, R2, R5 ;  /* 0x0000000502069220 */ /* 0x004fe20000400000 */
[----:B------:R-:W-:-:S04]  /*0150*/  ISETP.NE.AND P1, PT, R9, RZ, PT ;  /* 0x000000ff0900720c */ /* 0x000fc80003f25270 */
[----:B------:R0:W-:Y:S01]  /*0160*/  STS [R7], R6 ;  /* 0x0000000607007388 */ /* 0x0001e20000000800 */
[----:B------:R-:W-:Y:S06]  /*0170*/  BAR.SYNC.DEFER_BLOCKING 0x0 ;  /* 0x0000000000007b1d */ /* 0x000fec0000010000 */
[----:B------:R-:W-:Y:S05]  /*0180*/  @!P0 BRA `(.L_x_42) ;  /* 0x00000000002c8947 */ /* 0x000fea0003800000 */
.L_x_43:
[----:B0-----:R-:W-:-:S04]  /*0190*/  SHF.R.U32.HI R6, RZ, 0x1, R0 ;  /* 0x00000001ff067819 */ /* 0x001fc80000011600 */
[----:B------:R-:W-:-:S13]  /*01a0*/  ISETP.GE.U32.AND P0, PT, R9, R6, PT ;  /* 0x000000060900720c */ /* 0x000fda0003f06070 */
[----:B------:R-:W-:Y:S01]  /*01b0*/  @!P0 LEA R2, R6, R7, 0x2 ;  /* 0x0000000706028211 */ /* 0x000fe200078e10ff */
[----:B------:R-:W-:Y:S05]  /*01c0*/  @!P0 LDS R3, [R7] ;  /* 0x0000000007038984 */ /* 0x000fea0000000800 */
[----:B------:R-:W0:Y:S02]  /*01d0*/  @!P0 LDS R2, [R2] ;  /* 0x0000000002028984 */ /* 0x000e240000000800 */
[----:B0-----:R-:W-:-:S05]  /*01e0*/  @!P0 FADD R4, R2, R3 ;  /* 0x0000000302048221 */ /* 0x001fca0000000000 */
[----:B------:R1:W-:Y:S01]  /*01f0*/  @!P0 STS [R7], R4 ;  /* 0x0000000407008388 */ /* 0x0003e20000000800 */
[----:B------:R-:W-:Y:S01]  /*0200*/  BAR.SYNC.DEFER_BLOCKING 0x0 ;  /* 0x0000000000007b1d */ /* 0x000fe20000010000 */
[----:B------:R-:W-:Y:S01]  /*0210*/  ISETP.GT.U32.AND P0, PT, R0, 0x3, PT ;  /* 0x000000030000780c */ /* 0x000fe20003f04070 */
[----:B------:R-:W-:-:S12]  /*0220*/  IMAD.MOV.U32 R0, RZ, RZ, R6 ;  /* 0x000000ffff007224 */ /* 0x000fd800078e0006 */
[----:B-1----:R-:W-:Y:S05]  /*0230*/  @P0 BRA `(.L_x_43) ;  /* 0xfffffffc00d40947 */ /* 0x002fea000383ffff */
.L_x_42:
[----:B------:R-:W-:Y:S05]  /*0240*/  @P1 EXIT ;  /* 0x000000000000194d */ /* 0x000fea0003800000 */
[----:B------:R-:W1:Y:S01]  /*0250*/  S2UR UR5, SR_CgaCtaId ;  /* 0x00000000000579c3 */ /* 0x000e620000008800 */
[----:B------:R-:W-:-:S07]  /*0260*/  UMOV UR4, 0x400 ;  /* 0x0000040000047882 */ /* 0x000fce0000000000 */
[----:B------:R-:W2:Y:S01]  /*0270*/  LDC.64 R2, c[0x0][0x390] ;  /* 0x0000e400ff027b82 */ /* 0x000ea20000000a00 */
[----:B-1----:R-:W-:-:S09]  /*0280*/  ULEA UR4, UR5, UR4, 0x18 ;  /* 0x0000000405047291 */ /* 0x002fd2000f8ec0ff */
[----:B------:R-:W2:Y:S04]  /*0290*/  LDS R5, [UR4] ;  /* 0x00000004ff057984 */ /* 0x000ea80008000800 */
[----:B--2---:R-:W-:Y:S01]  /*02a0*/  REDG.E.ADD.F32.FTZ.RN.STRONG.GPU desc[UR6][R2.64], R5 ;  /* 0x00000005020079a6 */ /* 0x004fe2000c12f306 */
[----:B------:R-:W-:Y:S05]  /*02b0*/  EXIT ;  /* 0x000000000000794d */ /* 0x000fea0003800000 */
.L_x_44:
        /* <DEDUP_REMOVED lines=12> */
.L_x_54:


//--------------------- .text._Z22matrix_multiply_kernelPKfS0_Pfiii --------------------------
	.section	.text._Z22matrix_multiply_kernelPKfS0_Pfiii,"ax",@progbits
	.align	128
        .global         _Z22matrix_multiply_kernelPKfS0_Pfiii
        .type           _Z22matrix_multiply_kernelPKfS0_Pfiii,@function
        .size           _Z22matrix_multiply_kernelPKfS0_Pfiii,(.L_x_55 - _Z22matrix_multiply_kernelPKfS0_Pfiii)
        .other          _Z22matrix_multiply_kernelPKfS0_Pfiii,@"STO_CUDA_ENTRY STV_DEFAULT"
_Z22matrix_multiply_kernelPKfS0_Pfiii:
.text._Z22matrix_multiply_kernelPKfS0_Pfiii:
[----:B------:R-:W-:Y:S01]  /*0000*/  LDC R1, c[0x0][0x37c] ;  /* 0x0000df00ff017b82 */ /* 0x000fe20000000800 */
[----:B------:R-:W0:Y:S07]  /*0010*/  S2R R5, SR_TID.X ;  /* 0x0000000000057919 */ /* 0x000e2e0000002100 */
[----:B------:R-:W1:Y:S01]  /*0020*/  LDC R19, c[0x0][0x364] ;  /* 0x0000d900ff137b82 */ /* 0x000e620000000800 */
[----:B------:R-:W1:Y:S07]  /*0030*/  S2R R4, SR_TID.Y ;  /* 0x0000000000047919 */ /* 0x000e6e0000002200 */
[----:B------:R-:W0:Y:S08]  /*0040*/  S2UR UR5, SR_CTAID.X ;  /* 0x00000000000579c3 */ /* 0x000e300000002500 */
[----:B------:R-:W0:Y:S08]  /*0050*/  LDC R0, c[0x0][0x360] ;  /* 0x0000d800ff007b82 */ /* 0x000e300000000800 */
[----:B------:R-:W1:Y:S08]  /*0060*/  S2UR UR4, SR_CTAID.Y ;  /* 0x00000000000479c3 */ /* 0x000e700000002600 */
[----:B------:R-:W2:Y:S01]  /*0070*/  LDC.64 R2, c[0x0][0x398] ;  /* 0x0000e600ff027b82 */ /* 0x000ea20000000a00 */
[----:B0-----:R-:W-:-:S02]  /*0080*/  IMAD R0, R0, UR5, R5 ;  /* 0x0000000500007c24 */ /* 0x001fc4000f8e0205 */
[----:B-1----:R-:W-:-:S03]  /*0090*/  IMAD R19, R19, UR4, R4 ;  /* 0x0000000413137c24 */ /* 0x002fc6000f8e0204 */
[----:B--2---:R-:W-:-:S04]  /*00a0*/  ISETP.GE.AND P0, PT, R0, R3, PT ;  /* 0x000000030000720c */ /* 0x004fc80003f06270 */
[----:B------:R-:W-:-:S13]  /*00b0*/  ISETP.GE.OR P0, PT, R19, R2, P0 ;  /* 0x000000021300720c */ /* 0x000fda0000706670 */
[----:B------:R-:W-:Y:S05]  /*00c0*/  @P0 EXIT ;  /* 0x000000000000094d */ /* 0x000fea0003800000 */
[----:B------:R-:W0:Y:S01]  /*00d0*/  LDC R2, c[0x0][0x3a0] ;  /* 0x0000e800ff027b82 */ /* 0x000e220000000800 */
[----:B------:R-:W1:Y:S01]  /*00e0*/  LDCU.64 UR4, c[0x0][0x358] ;  /* 0x00006b00ff0477ac */ /* 0x000e620008000a00 */
[----:B------:R-:W-:Y:S01]  /*00f0*/  HFMA2 R24, -RZ, RZ, 0, 0 ;  /* 0x00000000ff187431 */ /* 0x000fe200000001ff */
[----:B0-----:R-:W-:-:S13]  /*0100*/  ISETP.GE.AND P0, PT, R2, 0x1, PT ;  /* 0x000000010200780c */ /* 0x001fda0003f06270 */
[----:B-1----:R-:W-:Y:S05]  /*0110*/  @!P0 BRA `(.L_x_45) ;  /* 0x0000000400e08947 */ /* 0x002fea0003800000 */
[C---:B------:R-:W-:Y:S01]  /*0120*/  ISETP.GE.U32.AND P1, PT, R2.reuse, 0x8, PT ;  /* 0x000000080200780c */ /* 0x040fe20003f26070 */
[----:B------:R-:W-:Y:S01]  /*0130*/  IMAD R20, R19, R2, RZ ;  /* 0x0000000213147224 */ /* 0x000fe200078e02ff */
[----:B------:R-:W-:Y:S02]  /*0140*/  LOP3.LUT R27, R2, 0x7, RZ, 0xc0, !PT ;  /* 0x00000007021b7812 */ /* 0x000fe400078ec0ff */
[----:B------:R-:W-:Y:S02]  /*0150*/  MOV R24, RZ ;  /* 0x000000ff00187202 */ /* 0x000fe40000000f00 */
[----:B------:R-:W-:Y:S02]  /*0160*/  ISETP.NE.AND P0, PT, R27, RZ, PT ;  /* 0x000000ff1b00720c */ /* 0x000fe40003f05270 */
[----:B------:R-:W-:-:S05]  /*0170*/  MOV R21, RZ ;  /* 0x000000ff00157202 */ /* 0x000fca0000000f00 */
[----:B------:R-:W-:Y:S06]  /*0180*/  @!P1 BRA `(.L_x_46) ;  /* 0x0000000000c49947 */ /* 0x000fec0003800000 */
[----:B------:R-:W0:Y:S01]  /*0190*/  LDC.64 R4, c[0x0][0x380] ;  /* 0x0000e000ff047b82 */ /* 0x000e220000000a00 */
[----:B------:R-:W-:Y:S02]  /*01a0*/  LOP3.LUT R21, R2, 0x7ffffff8, RZ, 0xc0, !PT ;  /* 0x7ffffff802157812 */ /* 0x000fe400078ec0ff */
[----:B------:R-:W-:Y:S02]  /*01b0*/  MOV R24, RZ ;  /* 0x000000ff00187202 */ /* 0x000fe40000000f00 */
[----:B------:R-:W-:Y:S02]  /*01c0*/  MOV R18, R0 ;  /* 0x0000000000127202 */ /* 0x000fe40000000f00 */
[----:B------:R-:W-:Y:S01]  /*01d0*/  IADD3 R22, PT, PT, -R21, RZ, RZ ;  /* 0x000000ff15167210 */ /* 0x000fe20007ffe1ff */
[----:B0-----:R-:W-:-:S03]  /*01e0*/  IMAD.WIDE.U32 R4, R20, 0x4, R4 ;  /* 0x0000000414047825 */ /* 0x001fc600078e0004 */
[----:B------:R-:W-:-:S04]  /*01f0*/  IADD3 R6, P1, PT, R4, 0x10, RZ ;  /* 0x0000001004067810 */ /* 0x000fc80007f3e0ff */
[----:B------:R-:W-:-:S09]  /*0200*/  IADD3.X R7, PT, PT, RZ, R5, RZ, P1, !PT ;  /* 0x00000005ff077210 */ /* 0x000fd20000ffe4ff */
.L_x_47:
[----:B------:R-:W0:Y:S01]  /*0210*/  LDC.64 R16, c[0x0][0x388] ;  /* 0x0000e200ff107b82 */ /* 0x000e220000000a00 */
[----:B------:R-:W-:Y:S02]  /*0220*/  MOV R4, R6 ;  /* 0x0000000600047202 */ /* 0x000fe40000000f00 */
[----:B------:R-:W-:-:S05]  /*0230*/  MOV R5, R7 ;  /* 0x0000000700057202 */ /* 0x000fca0000000f00 */
[----:B------:R-:W2:Y:S04]  /*0240*/  LDG.E R25, desc[UR4][R4.64+-0x10] ;  /* 0xfffff00404197981 */ /* 0x000ea8000c1e1900 */
[----:B------:R-:W3:Y:S04]  /*0250*/  LDG.E R23, desc[UR4][R4.64+-0xc] ;  /* 0xfffff40404177981 */ /* 0x000ee8000c1e1900 */
[----:B------:R-:W4:Y:S04]  /*0260*/  LDG.E R29, desc[UR4][R4.64+-0x8] ;  /* 0xfffff804041d7981 */ /* 0x000f28000c1e1900 */
[----:B------:R-:W5:Y:S01]  /*0270*/  LDG.E R28, desc[UR4][R4.64+-0x4] ;  /* 0xfffffc04041c7981 */ /* 0x000f62000c1e1900 */
[----:B0-----:R-:W-:-:S05]  /*0280*/  IMAD.WIDE R16, R18, 0x4, R16 ;  /* 0x0000000412107825 */ /* 0x001fca00078e0210 */
[----:B------:R0:W2:Y:S01]  /*0290*/  LDG.E R26, desc[UR4][R16.64] ;  /* 0x00000004101a7981 */ /* 0x0000a2000c1e1900 */
[----:B------:R-:W-:-:S04]  /*02a0*/  IMAD.WIDE R14, R3, 0x4, R16 ;  /* 0x00000004030e7825 */ /* 0x000fc800078e0210 */
[C---:B------:R-:W-:Y:S02]  /*02b0*/  IMAD.WIDE R6, R3.reuse, 0x4, R14 ;  /* 0x0000000403067825 */ /* 0x040fe400078e020e */
[----:B------:R-:W3:Y:S02]  /*02c0*/  LDG.E R14, desc[UR4][R14.64] ;  /* 0x000000040e0e7981 */ /* 0x000ee4000c1e1900 */
[C---:B------:R-:W-:Y:S02]  /*02d0*/  IMAD.WIDE R10, R3.reuse, 0x4, R6 ;  /* 0x00000004030a7825 */ /* 0x040fe400078e0206 */
[----:B------:R-:W4:Y:S02]  /*02e0*/  LDG.E R6, desc[UR4][R6.64] ;  /* 0x0000000406067981 */ /* 0x000f24000c1e1900 */
[C---:B------:R-:W-:Y:S02]  /*02f0*/  IMAD.WIDE R8, R3.reuse, 0x4, R10 ;  /* 0x0000000403087825 */ /* 0x040fe400078e020a */
[----:B------:R-:W5:Y:S02]  /*0300*/  LDG.E R10, desc[UR4][R10.64] ;  /* 0x000000040a0a7981 */ /* 0x000f64000c1e1900 */
[----:B------:R-:W-:-:S02]  /*0310*/  IMAD.WIDE R12, R3, 0x4, R8 ;  /* 0x00000004030c7825 */ /* 0x000fc400078e0208 */
[----:B------:R-:W5:Y:S04]  /*0320*/  LDG.E R7, desc[UR4][R4.64] ;  /* 0x0000000404077981 */ /* 0x000f68000c1e1900 */
[----:B------:R-:W5:Y:S01]  /*0330*/  LDG.E R8, desc[UR4][R8.64] ;  /* 0x0000000408087981 */ /* 0x000f62000c1e1900 */
[----:B0-----:R-:W-:-:S03]  /*0340*/  IMAD.WIDE R16, R3, 0x4, R12 ;  /* 0x0000000403107825 */ /* 0x001fc600078e020c */
[----:B------:R-:W5:Y:S04]  /*0350*/  LDG.E R12, desc[UR4][R12.64] ;  /* 0x000000040c0c7981 */ /* 0x000f68000c1e1900 */
[----:B------:R-:W5:Y:S04]  /*0360*/  LDG.E R15, desc[UR4][R16.64] ;  /* 0x00000004100f7981 */ /* 0x000f68000c1e1900 */
[----:B------:R-:W5:Y:S04]  /*0370*/  LDG.E R9, desc[UR4][R4.64+0x4] ;  /* 0x0000040404097981 */ /* 0x000f68000c1e1900 */
[----:B------:R-:W5:Y:S01]  /*0380*/  LDG.E R11, desc[UR4][R4.64+0xc] ;  /* 0x00000c04040b7981 */ /* 0x000f62000c1e1900 */
[----:B--2---:R-:W-:Y:S01]  /*0390*/  FFMA R26, R25, R26, R24 ;  /* 0x0000001a191a7223 */ /* 0x004fe20000000018 */
[----:B------:R-:W-:-:S02]  /*03a0*/  IMAD.WIDE R24, R3, 0x4, R16 ;  /* 0x0000000403187825 */ /* 0x000fc400078e0210 */
[----:B------:R-:W2:Y:S04]  /*03b0*/  LDG.E R16, desc[UR4][R4.64+0x8] ;  /* 0x0000080404107981 */ /* 0x000ea8000c1e1900 */
[----:B------:R-:W2:Y:S01]  /*03c0*/  LDG.E R24, desc[UR4][R24.64] ;  /* 0x0000000418187981 */ /* 0x000ea2000c1e1900 */
[----:B---3--:R-:W-:Y:S01]  /*03d0*/  FFMA R14, R23, R14, R26 ;  /* 0x0000000e170e7223 */ /* 0x008fe2000000001a */
[----:B------:R-:W-:-:S03]  /*03e0*/  IADD3 R22, PT, PT, R22, 0x8, RZ ;  /* 0x0000000816167810 */ /* 0x000fc60007ffe0ff */
[----:B----4-:R-:W-:Y:S01]  /*03f0*/  FFMA R29, R29, R6, R14 ;  /* 0x000000061d1d7223 */ /* 0x010fe2000000000e */
[----:B------:R-:W-:-:S03]  /*0400*/  ISETP.NE.AND P1, PT, R22, RZ, PT ;  /* 0x000000ff1600720c */ /* 0x000fc60003f25270 */
[----:B-----5:R-:W-:Y:S01]  /*0410*/  FFMA R10, R28, R10, R29 ;  /* 0x0000000a1c0a7223 */ /* 0x020fe2000000001d */
[----:B------:R-:W-:-:S03]  /*0420*/  IADD3 R6, P2, PT, R4, 0x20, RZ ;  /* 0x0000002004067810 */ /* 0x000fc60007f5e0ff */
[----:B------:R-:W-:Y:S01]  /*0430*/  FFMA R8, R7, R8, R10 ;  /* 0x0000000807087223 */ /* 0x000fe2000000000a */
[----:B------:R-:W-:Y:S02]  /*0440*/  IADD3.X R7, PT, PT, RZ, R5, RZ, P2, !PT ;  /* 0x00000005ff077210 */ /* 0x000fe400017fe4ff */
[----:B------:R-:W-:Y:S01]  /*0450*/  LEA R18, R3, R18, 0x3 ;  /* 0x0000001203127211 */ /* 0x000fe200078e18ff */
[----:B------:R-:W-:-:S04]  /*0460*/  FFMA R9, R9, R12, R8 ;  /* 0x0000000c09097223 */ /* 0x000fc80000000008 */
[----:B--2---:R-:W-:-:S04]  /*0470*/  FFMA R16, R16, R15, R9 ;  /* 0x0000000f10107223 */ /* 0x004fc80000000009 */
[----:B------:R-:W-:Y:S01]  /*0480*/  FFMA R24, R11, R24, R16 ;  /* 0x000000180b187223 */ /* 0x000fe20000000010 */
[----:B------:R-:W-:Y:S06]  /*0490*/  @P1 BRA `(.L_x_47) ;  /* 0xfffffffc005c1947 */ /* 0x000fec000383ffff */
.L_x_46:
[----:B------:R-:W-:Y:S05]  /*04a0*/  @!P0 BRA `(.L_x_45) ;  /* 0x0000000000fc8947 */ /* 0x000fea0003800000 */
[----:B------:R-:W-:Y:S02]  /*04b0*/  ISETP.GE.U32.AND P1, PT, R27, 0x4, PT ;  /* 0x000000041b00780c */ /* 0x000fe40003f26070 */
[----:B------:R-:W-:-:S04]  /*04c0*/  LOP3.LUT R16, R2, 0x3, RZ, 0xc0, !PT ;  /* 0x0000000302107812 */ /* 0x000fc800078ec0ff */
[----:B------:R-:W-:-:S07]  /*04d0*/  ISETP.NE.AND P0, PT, R16, RZ, PT ;  /* 0x000000ff1000720c */ /* 0x000fce0003f05270 */
[----:B------:R-:W-:Y:S06]  /*04e0*/  @!P1 BRA `(.L_x_48) ;  /* 0x00000000006c9947 */ /* 0x000fec0003800000 */
[----:B------:R-:W0:Y:S01]  /*04f0*/  LDC.64 R6, c[0x0][0x388] ;  /* 0x0000e200ff067b82 */ /* 0x000e220000000a00 */
[----:B------:R-:W1:Y:S01]  /*0500*/  LDCU.64 UR6, c[0x0][0x380] ;  /* 0x00007000ff0677ac */ /* 0x000e620008000a00 */
[----:B------:R-:W-:Y:S01]  /*0510*/  IMAD R9, R21, R3, R0 ;  /* 0x0000000315097224 */ /* 0x000fe200078e0200 */
[CC--:B------:R-:W-:Y:S02]  /*0520*/  IADD3 R5, PT, PT, R20.reuse, R21.reuse, RZ ;  /* 0x0000001514057210 */ /* 0x0c0fe40007ffe0ff */
[----:B------:R-:W-:-:S03]  /*0530*/  IADD3 R10, P1, PT, R20, R21, RZ ;  /* 0x00000015140a7210 */ /* 0x000fc60007f3e0ff */
[----:B------:R-:W2:Y:S01]  /*0540*/  LDC.64 R14, c[0x0][0x380] ;  /* 0x0000e000ff0e7b82 */ /* 0x000ea20000000a00 */
[----:B0-----:R-:W-:-:S04]  /*0550*/  IMAD.WIDE R6, R9, 0x4, R6 ;  /* 0x0000000409067825 */ /* 0x001fc800078e0206 */
[----:B------:R-:W-:Y:S02]  /*0560*/  IMAD.WIDE R8, R3, 0x4, R6 ;  /* 0x0000000403087825 */ /* 0x000fe400078e0206 */
[----:B------:R-:W3:Y:S02]  /*0570*/  LDG.E R6, desc[UR4][R6.64] ;  /* 0x0000000406067981 */ /* 0x000ee4000c1e1900 */
[----:B--2---:R-:W-:Y:S01]  /*0580*/  IMAD.WIDE.U32 R14, R5, 0x4, R14 ;  /* 0x00000004050e7825 */ /* 0x004fe200078e000e */
[----:B------:R-:W-:Y:S02]  /*0590*/  IADD3.X R5, PT, PT, RZ, RZ, RZ, P1, !PT ;  /* 0x000000ffff057210 */ /* 0x000fe40000ffe4ff */
[----:B-1----:R-:W-:-:S03]  /*05a0*/  LEA R4, P1, R10, UR6, 0x2 ;  /* 0x000000060a047c11 */ /* 0x002fc6000f8210ff */
[----:B------:R-:W3:Y:S01]  /*05b0*/  LDG.E R15, desc[UR4][R14.64] ;  /* 0x000000040e0f7981 */ /* 0x000ee2000c1e1900 */
[----:B------:R-:W-:Y:S01]  /*05c0*/  LEA.HI.X R5, R10, UR7, R5, 0x2, P1 ;  /* 0x000000070a057c11 */ /* 0x000fe200088f1405 */
[C---:B------:R-:W-:Y:S02]  /*05d0*/  IMAD.WIDE R10, R3.reuse, 0x4, R8 ;  /* 0x00000004030a7825 */ /* 0x040fe400078e0208 */
[----:B------:R-:W2:Y:S04]  /*05e0*/  LDG.E R8, desc[UR4][R8.64] ;  /* 0x0000000408087981 */ /* 0x000ea8000c1e1900 */
[----:B------:R-:W2:Y:S01]  /*05f0*/  LDG.E R17, desc[UR4][R4.64+0x4] ;  /* 0x0000040404117981 */ /* 0x000ea2000c1e1900 */
[----:B------:R-:W-:-:S03]  /*0600*/  IMAD.WIDE R12, R3, 0x4, R10 ;  /* 0x00000004030c7825 */ /* 0x000fc600078e020a */
[----:B------:R-:W4:Y:S04]  /*0610*/  LDG.E R22, desc[UR4][R10.64] ;  /* 0x000000040a167981 */ /* 0x000f28000c1e1900 */
[----:B------:R-:W4:Y:S04]  /*0620*/  LDG.E R18, desc[UR4][R4.64+0x8] ;  /* 0x0000080404127981 */ /* 0x000f28000c1e1900 */
[----:B------:R-:W5:Y:S04]  /*0630*/  LDG.E R26, desc[UR4][R4.64+0xc] ;  /* 0x00000c04041a7981 */ /* 0x000f68000c1e1900 */
[----:B------:R-:W5:Y:S01]  /*0640*/  LDG.E R12, desc[UR4][R12.64] ;  /* 0x000000040c0c7981 */ /* 0x000f62000c1e1900 */
[----:B------:R-:W-:Y:S01]  /*0650*/  IADD3 R21, PT, PT, R21, 0x4, RZ ;  /* 0x0000000415157810 */ /* 0x000fe20007ffe0ff */
[----:B---3--:R-:W-:-:S04]  /*0660*/  FFMA R24, R15, R6, R24 ;  /* 0x000000060f187223 */ /* 0x008fc80000000018 */
[----:B--2---:R-:W-:-:S04]  /*0670*/  FFMA R17, R17, R8, R24 ;  /* 0x0000000811117223 */ /* 0x004fc80000000018 */
[----:B----4-:R-:W-:-:S04]  /*0680*/  FFMA R17, R18, R22, R17 ;  /* 0x0000001612117223 */ /* 0x010fc80000000011 */
[----:B-----5:R-:W-:-:S07]  /*0690*/  FFMA R24, R26, R12, R17 ;  /* 0x0000000c1a187223 */ /* 0x020fce0000000011 */
.L_x_48:
[----:B------:R-:W-:Y:S05]  /*06a0*/  @!P0 BRA `(.L_x_45) ;  /* 0x00000000007c8947 */ /* 0x000fea0003800000 */
[----:B------:R-:W-:Y:S01]  /*06b0*/  ISETP.NE.AND P1, PT, R16, 0x1, PT ;  /* 0x000000011000780c */ /* 0x000fe20003f25270 */
[----:B------:R-:W0:Y:S01]  /*06c0*/  LDC.64 R12, c[0x0][0x380] ;  /* 0x0000e000ff0c7b82 */ /* 0x000e220000000a00 */
[----:B------:R-:W-:-:S04]  /*06d0*/  LOP3.LUT R2, R2, 0x1, RZ, 0xc0, !PT ;  /* 0x0000000102027812 */ /* 0x000fc800078ec0ff */
[----:B------:R-:W-:-:S03]  /*06e0*/  ISETP.NE.U32.AND P0, PT, R2, 0x1, PT ;  /* 0x000000010200780c */ /* 0x000fc60003f05070 */
[----:B------:R-:W1:Y:S04]  /*06f0*/  LDC.64 R10, c[0x0][0x388] ;  /* 0x0000e200ff0a7b82 */ /* 0x000e680000000a00 */
[CC--:B------:R-:W-:Y:S02]  /*0700*/  @P1 IADD3 R15, PT, PT, R20.reuse, R21.reuse, RZ ;  /* 0x00000015140f1210 */ /* 0x0c0fe40007ffe0ff */
[----:B------:R-:W-:Y:S02]  /*0710*/  @P1 IADD3 R2, P2, PT, R20, R21, RZ ;  /* 0x0000001514021210 */ /* 0x000fe40007f5e0ff */
[----:B------:R-:W2:Y:S02]  /*0720*/  @P1 LDC.64 R4, c[0x0][0x380] ;  /* 0x0000e000ff041b82 */ /* 0x000ea40000000a00 */
[----:B------:R-:W-:-:S06]  /*0730*/  @P1 IADD3.X R14, PT, PT, RZ, RZ, RZ, P2, !PT ;  /* 0x000000ffff0e1210 */ /* 0x000fcc00017fe4ff */
[----:B------:R-:W3:Y:S01]  /*0740*/  LDC.64 R6, c[0x0][0x380] ;  /* 0x0000e000ff067b82 */ /* 0x000ee20000000a00 */
[----:B0-----:R-:W-:-:S04]  /*0750*/  @P1 IMAD.WIDE.U32 R12, R15, 0x4, R12 ;  /* 0x000000040f0c1825 */ /* 0x001fc800078e000c */
[C---:B------:R-:W-:Y:S01]  /*0760*/  @P1 IMAD R15, R21.reuse, R3, R0 ;  /* 0x00000003150f1224 */ /* 0x040fe200078e0200 */
[----:B------:R-:W-:Y:S01]  /*0770*/  @P1 IADD3 R21, PT, PT, R21, 0x2, RZ ;  /* 0x0000000215151810 */ /* 0x000fe20007ffe0ff */
[----:B------:R-:W4:Y:S01]  /*0780*/  @P1 LDG.E R13, desc[UR4][R12.64] ;  /* 0x000000040c0d1981 */ /* 0x000f22000c1e1900 */
[----:B------:R-:W0:Y:S01]  /*0790*/  LDC.64 R8, c[0x0][0x388] ;  /* 0x0000e200ff087b82 */ /* 0x000e220000000a00 */
[----:B-1----:R-:W-:Y:S01]  /*07a0*/  @P1 IMAD.WIDE R10, R15, 0x4, R10 ;  /* 0x000000040f0a1825 */ /* 0x002fe200078e020a */
[----:B------:R-:W-:Y:S02]  /*07b0*/  @!P0 IADD3 R17, PT, PT, R20, R21, RZ ;  /* 0x0000001514118210 */ /* 0x000fe40007ffe0ff */
[----:B--2---:R-:W-:Y:S01]  /*07c0*/  @P1 LEA R4, P2, R2, R4, 0x2 ;  /* 0x0000000402041211 */ /* 0x004fe200078410ff */
[----:B------:R-:W-:-:S03]  /*07d0*/  @!P0 IMAD R21, R21, R3, R0 ;  /* 0x0000000315158224 */ /* 0x000fc600078e0200 */
[----:B------:R-:W-:Y:S01]  /*07e0*/  @P1 LEA.HI.X R5, R2, R5, R14, 0x2, P2 ;  /* 0x0000000502051211 */ /* 0x000fe200010f140e */
[----:B------:R-:W-:Y:S01]  /*07f0*/  @P1 IMAD.WIDE R14, R3, 0x4, R10 ;  /* 0x00000004030e1825 */ /* 0x000fe200078e020a */
[----:B------:R-:W4:Y:S03]  /*0800*/  @P1 LDG.E R2, desc[UR4][R10.64] ;  /* 0x000000040a021981 */ /* 0x000f26000c1e1900 */
[----:B---3--:R-:W-:Y:S01]  /*0810*/  @!P0 IMAD.WIDE.U32 R6, R17, 0x4, R6 ;  /* 0x0000000411068825 */ /* 0x008fe200078e0006 */
[----:B------:R-:W2:Y:S04]  /*0820*/  @P1 LDG.E R5, desc[UR4][R4.64+0x4] ;  /* 0x0000040404051981 */ /* 0x000ea8000c1e1900 */
[----:B------:R-:W2:Y:S01]  /*0830*/  @P1 LDG.E R14, desc[UR4][R14.64] ;  /* 0x000000040e0e1981 */ /* 0x000ea2000c1e1900 */
[----:B0-----:R-:W-:-:S03]  /*0840*/  @!P0 IMAD.WIDE R8, R21, 0x4, R8 ;  /* 0x0000000415088825 */ /* 0x001fc600078e0208 */
[----:B------:R-:W3:Y:S04]  /*0850*/  @!P0 LDG.E R7, desc[UR4][R6.64] ;  /* 0x0000000406078981 */ /* 0x000ee8000c1e1900 */
[----:B------:R-:W3:Y:S01]  /*0860*/  @!P0 LDG.E R8, desc[UR4][R8.64] ;  /* 0x0000000408088981 */ /* 0x000ee2000c1e1900 */
[----:B----4-:R-:W-:-:S04]  /*0870*/  @P1 FFMA R2, R13, R2, R24 ;  /* 0x000000020d021223 */ /* 0x010fc80000000018 */
[----:B--2---:R-:W-:-:S04]  /*0880*/  @P1 FFMA R24, R5, R14, R2 ;  /* 0x0000000e05181223 */ /* 0x004fc80000000002 */
[----:B---3--:R-:W-:-:S07]  /*0890*/  @!P0 FFMA R24, R7, R8, R24 ;  /* 0x0000000807188223 */ /* 0x008fce0000000018 */
.L_x_45:
[----:B------:R-:W0:Y:S01]  /*08a0*/  LDC.64 R4, c[0x0][0x390] ;  /* 0x0000e400ff047b82 */ /* 0x000e220000000a00 */
[----:B------:R-:W-:-:S04]  /*08b0*/  IMAD R3, R19, R3, R0 ;  /* 0x0000000313037224 */ /* 0x000fc800078e0200 */
[----:B0-----:R-:W-:-:S05]  /*08c0*/  IMAD.WIDE R2, R3, 0x4, R4 ;  /* 0x0000000403027825 */ /* 0x001fca00078e0204 */
[----:B------:R-:W-:Y:S01]  /*08d0*/  STG.E desc[UR4][R2.64], R24 ;  /* 0x0000001802007986 */ /* 0x000fe2000c101904 */
[----:B------:R-:W-:Y:S05]  /*08e0*/  EXIT ;  /* 0x000000000000794d */ /* 0x000fea0003800000 */
.L_x_49:
        /* <DEDUP_REMOVED lines=9> */
.L_x_55:


//--------------------- .nv.global.init           --------------------------
	.section	.nv.global.init,"aw",@progbits
	.align	4
.nv.global.init:
	.type		__cudart_i2opi_f,@object
	.size		__cudart_i2opi_f,(.L_0 - __cudart_i2opi_f)
__cudart_i2opi_f:
        /*0000*/ 	.byte	0x41, 0x90, 0x43, 0x3c, 0x99, 0x95, 0x62, 0xdb, 0xc0, 0xdd, 0x34, 0xf5, 0xd1, 0x57, 0x27, 0xfc
        /*0010*/ 	.byte	0x29, 0x15, 0x44, 0x4e, 0x6e, 0x83, 0xf9, 0xa2
.L_0:


//--------------------- .nv.shared._Z17mandelbrot_kernelPfiii --------------------------
	.section	.nv.shared._Z17mandelbrot_kernelPfiii,"aw",@nobits
	.sectionflags	@""
	.align	16
	.zero		1024


//--------------------- .nv.shared.reserved.0     --------------------------
	.section	.nv.shared.reserved.0,"aw",@nobits
	.weak		__nv_reservedSMEM_offset_0_alias
	.size		__nv_reservedSMEM_offset_0_alias, 0, 64
	.other		__nv_reservedSMEM_offset_0_alias,@"STO_CUDA_RESERVED_SHARED STV_DEFAULT"
__nv_reservedSMEM_offset_0_alias:
	.zero		0
	.zero		64


//--------------------- .nv.shared._Z15fft_like_kernelPfS_i --------------------------
	.section	.nv.shared._Z15fft_like_kernelPfS_i,"aw",@nobits
	.sectionflags	@""
	.align	16
	.zero		1024


//--------------------- .nv.shared._Z25vector_dot_product_kernelPKfS0_Pfi --------------------------
	.section	.nv.shared._Z25vector_dot_product_kernelPKfS0_Pfi,"aw",@nobits
	.sectionflags	@""
	.align	16
	.zero		1024


//--------------------- .nv.shared._Z22matrix_multiply_kernelPKfS0_Pfiii --------------------------
	.section	.nv.shared._Z22matrix_multiply_kernelPKfS0_Pfiii,"aw",@nobits
	.sectionflags	@""
	.align	16
	.zero		1024


//--------------------- .nv.constant0._Z17mandelbrot_kernelPfiii --------------------------
	.section	.nv.constant0._Z17mandelbrot_kernelPfiii,"a",@progbits
	.sectionflags	@""
	.align	4
.nv.constant0._Z17mandelbrot_kernelPfiii:
	.zero		916


//--------------------- .nv.constant0._Z15fft_like_kernelPfS_i --------------------------
	.section	.nv.constant0._Z15fft_like_kernelPfS_i,"a",@progbits
	.sectionflags	@""
	.align	4
.nv.constant0._Z15fft_like_kernelPfS_i:
	.zero		916


//--------------------- .nv.constant0._Z25vector_dot_product_kernelPKfS0_Pfi --------------------------
	.section	.nv.constant0._Z25vector_dot_product_kernelPKfS0_Pfi,"a",@progbits
	.sectionflags	@""
	.align	4
.nv.constant0._Z25vector_dot_product_kernelPKfS0_Pfi:
	.zero		924


//--------------------- .nv.constant0._Z22matrix_multiply_kernelPKfS0_Pfiii --------------------------
	.section	.nv.constant0._Z22matrix_multiply_kernelPKfS0_Pfiii,"a",@progbits
	.sectionflags	@""
	.align	4
.nv.constant0._Z22matrix_multiply_kernelPKfS0_Pfiii:
	.zero		932


//--------------------- SYMBOLS --------------------------

	.type		.nv.reservedSmem.offset0,@object
	.size		.nv.reservedSmem.offset0,0x4
	.type		.nv.reservedSmem.cap,@object
	.size		.nv.reservedSmem.cap,0x4
